	.target	sm_80

	.elftype	@"ET_EXEC"


//--------------------- .note.nv.tkinfo           --------------------------
	.section	.note.nv.tkinfo,"",@"SHT_NOTE"
	.sectionflags	@"SHF_NOTE_NV_TKINFO"
	.tkinfo
        /*0018*/ 	.word	0x00000002
        /*0030*/ 	.string	""
        /*0030*/ 	.string	"ptxas"
        /*0030*/ 	.string	"Cuda compilation tools, release 13.0, V13.0.88"
        /*0030*/ 	.string	"Build cuda_13.0.r13.0/compiler.36424714_0"
        /*0030*/ 	.string	"-v  -suppress-debug-info  -lineinfo  -arch sm_80 "



//--------------------- .note.nv.cuinfo           --------------------------
	.section	.note.nv.cuinfo,"",@"SHT_NOTE"
	.sectionflags	@"SHF_NOTE_NV_CUINFO"
        /*0018*/ 	.short	0x0002
        /*001a*/ 	.short	0x0050
        /*001c*/ 	.short	0x0082
	.zero		2


//--------------------- .nv.info                  --------------------------
	.section	.nv.info,"",@"SHT_CUDA_INFO"
	.align	4


	//----- nvinfo : EIATTR_REGCOUNT
	.align		4
        /*0000*/ 	.byte	0x04, 0x2f
        /*0002*/ 	.short	(.L_2 - .L_1)
	.align		4
.L_1:
        /*0004*/ 	.word	index@(attn_fwd)
        /*0008*/ 	.word	0x000000ff


	//----- nvinfo : EIATTR_FRAME_SIZE
	.align		4
.L_2:
        /*000c*/ 	.byte	0x04, 0x11
        /*000e*/ 	.short	(.L_4 - .L_3)
	.align		4
.L_3:
        /*0010*/ 	.word	index@(attn_fwd)
        /*0014*/ 	.word	0x00000000


	//----- nvinfo : EIATTR_MIN_STACK_SIZE
	.align		4
.L_4:
        /*0018*/ 	.byte	0x04, 0x12
        /*001a*/ 	.short	(.L_6 - .L_5)
	.align		4
.L_5:
        /*001c*/ 	.word	index@(attn_fwd)
        /*0020*/ 	.word	0x00000000
.L_6:


//--------------------- .nv.info.attn_fwd         --------------------------
	.section	.nv.info.attn_fwd,"",@"SHT_CUDA_INFO"
	.sectionflags	@""
	.align	4


	//----- nvinfo : EIATTR_CUDA_API_VERSION
	.align		4
        /*0000*/ 	.byte	0x04, 0x37
        /*0002*/ 	.short	(.L_8 - .L_7)
.L_7:
        /*0004*/ 	.word	0x00000082


	//----- nvinfo : EIATTR_SW2861232_WAR
	.align		4
.L_8:
        /*0008*/ 	.byte	0x01, 0x35
	.zero		2


	//----- nvinfo : EIATTR_PARAM_CBANK
	.align		4
        /*000c*/ 	.byte	0x04, 0x0a
        /*000e*/ 	.short	(.L_10 - .L_9)
	.align		4
.L_9:
        /*0010*/ 	.word	index@(.nv.constant0.attn_fwd)
        /*0014*/ 	.short	0x0160
        /*0016*/ 	.short	0x0088


	//----- nvinfo : EIATTR_CBANK_PARAM_SIZE
	.align		4
.L_10:
        /*0018*/ 	.byte	0x03, 0x19
        /*001a*/ 	.short	0x0088


	//----- nvinfo : EIATTR_KPARAM_INFO
	.align		4
        /*001c*/ 	.byte	0x04, 0x17
        /*001e*/ 	.short	(.L_12 - .L_11)
.L_11:
        /*0020*/ 	.word	0x00000000
        /*0024*/ 	.short	0x0019
        /*0026*/ 	.short	0x0080
        /*0028*/ 	.byte	0x00, 0xf4, 0x21, 0x00


	//----- nvinfo : EIATTR_KPARAM_INFO
	.align		4
.L_12:
        /*002c*/ 	.byte	0x04, 0x17
        /*002e*/ 	.short	(.L_14 - .L_13)
.L_13:
        /*0030*/ 	.word	0x00000000
        /*0034*/ 	.short	0x0018
        /*0036*/ 	.short	0x0078
        /*0038*/ 	.byte	0x00, 0xf4, 0x21, 0x00


	//----- nvinfo : EIATTR_KPARAM_INFO
	.align		4
.L_14:
        /*003c*/ 	.byte	0x04, 0x17
        /*003e*/ 	.short	(.L_16 - .L_15)
.L_15:
        /*0040*/ 	.word	0x00000000
        /*0044*/ 	.short	0x0017
        /*0046*/ 	.short	0x0070
        /*0048*/ 	.byte	0x00, 0xf0, 0x11, 0x00


	//----- nvinfo : EIATTR_KPARAM_INFO
	.align		4
.L_16:
        /*004c*/ 	.byte	0x04, 0x17
        /*004e*/ 	.short	(.L_18 - .L_17)
.L_17:
        /*0050*/ 	.word	0x00000000
        /*0054*/ 	.short	0x0016
        /*0056*/ 	.short	0x006c
        /*0058*/ 	.byte	0x00, 0xf0, 0x11, 0x00


	//----- nvinfo : EIATTR_KPARAM_INFO
	.align		4
.L_18:
        /*005c*/ 	.byte	0x04, 0x17
        /*005e*/ 	.short	(.L_20 - .L_19)
.L_19:
        /*0060*/ 	.word	0x00000000
        /*0064*/ 	.short	0x0015
        /*0066*/ 	.short	0x0068
        /*0068*/ 	.byte	0x00, 0xf0, 0x11, 0x00


	//----- nvinfo : EIATTR_KPARAM_INFO
	.align		4
.L_20:
        /*006c*/ 	.byte	0x04, 0x17
        /*006e*/ 	.short	(.L_22 - .L_21)
.L_21:
        /*0070*/ 	.word	0x00000000
        /*0074*/ 	.short	0x0014
        /*0076*/ 	.short	0x0064
        /*0078*/ 	.byte	0x00, 0xf0, 0x11, 0x00


	//----- nvinfo : EIATTR_KPARAM_INFO
	.align		4
.L_22:
        /*007c*/ 	.byte	0x04, 0x17
        /*007e*/ 	.short	(.L_24 - .L_23)
.L_23:
        /*0080*/ 	.word	0x00000000
        /*0084*/ 	.short	0x0013
        /*0086*/ 	.short	0x0060
        /*0088*/ 	.byte	0x00, 0xf0, 0x11, 0x00


	//----- nvinfo : EIATTR_KPARAM_INFO
	.align		4
.L_24:
        /*008c*/ 	.byte	0x04, 0x17
        /*008e*/ 	.short	(.L_26 - .L_25)
.L_25:
        /*0090*/ 	.word	0x00000000
        /*0094*/ 	.short	0x0012
        /*0096*/ 	.short	0x005c
        /*0098*/ 	.byte	0x00, 0xf0, 0x11, 0x00


	//----- nvinfo : EIATTR_KPARAM_INFO
	.align		4
.L_26:
        /*009c*/ 	.byte	0x04, 0x17
        /*009e*/ 	.short	(.L_28 - .L_27)
.L_27:
        /*00a0*/ 	.word	0x00000000
        /*00a4*/ 	.short	0x0011
        /*00a6*/ 	.short	0x0058
        /*00a8*/ 	.byte	0x00, 0xf0, 0x11, 0x00


	//----- nvinfo : EIATTR_KPARAM_INFO
	.align		4
.L_28:
        /*00ac*/ 	.byte	0x04, 0x17
        /*00ae*/ 	.short	(.L_30 - .L_29)
.L_29:
        /*00b0*/ 	.word	0x00000000
        /*00b4*/ 	.short	0x0010
        /*00b6*/ 	.short	0x0054
        /*00b8*/ 	.byte	0x00, 0xf0, 0x11, 0x00


	//----- nvinfo : EIATTR_KPARAM_INFO
	.align		4
.L_30:
        /*00bc*/ 	.byte	0x04, 0x17
        /*00be*/ 	.short	(.L_32 - .L_31)
.L_31:
        /*00c0*/ 	.word	0x00000000
        /*00c4*/ 	.short	0x000f
        /*00c6*/ 	.short	0x0050
        /*00c8*/ 	.byte	0x00, 0xf0, 0x11, 0x00


	//----- nvinfo : EIATTR_KPARAM_INFO
	.align		4
.L_32:
        /*00cc*/ 	.byte	0x04, 0x17
        /*00ce*/ 	.short	(.L_34 - .L_33)
.L_33:
        /*00d0*/ 	.word	0x00000000
        /*00d4*/ 	.short	0x000e
        /*00d6*/ 	.short	0x004c
        /*00d8*/ 	.byte	0x00, 0xf0, 0x11, 0x00


	//----- nvinfo : EIATTR_KPARAM_INFO
	.align		4
.L_34:
        /*00dc*/ 	.byte	0x04, 0x17
        /*00de*/ 	.short	(.L_36 - .L_35)
.L_35:
        /*00e0*/ 	.word	0x00000000
        /*00e4*/ 	.short	0x000d
        /*00e6*/ 	.short	0x0048
        /*00e8*/ 	.byte	0x00, 0xf0, 0x11, 0x00


	//----- nvinfo : EIATTR_KPARAM_INFO
	.align		4
.L_36:
        /*00ec*/ 	.byte	0x04, 0x17
        /*00ee*/ 	.short	(.L_38 - .L_37)
.L_37:
        /*00f0*/ 	.word	0x00000000
        /*00f4*/ 	.short	0x000c
        /*00f6*/ 	.short	0x0044
        /*00f8*/ 	.byte	0x00, 0xf0, 0x11, 0x00


	//----- nvinfo : EIATTR_KPARAM_INFO
	.align		4
.L_38:
        /*00fc*/ 	.byte	0x04, 0x17
        /*00fe*/ 	.short	(.L_40 - .L_39)
.L_39:
        /*0100*/ 	.word	0x00000000
        /*0104*/ 	.short	0x000b
        /*0106*/ 	.short	0x0040
        /*0108*/ 	.byte	0x00, 0xf0, 0x11, 0x00


	//----- nvinfo : EIATTR_KPARAM_INFO
	.align		4
.L_40:
        /*010c*/ 	.byte	0x04, 0x17
        /*010e*/ 	.short	(.L_42 - .L_41)
.L_41:
        /*0110*/ 	.word	0x00000000
        /*0114*/ 	.short	0x000a
        /*0116*/ 	.short	0x003c
        /*0118*/ 	.byte	0x00, 0xf0, 0x11, 0x00


	//----- nvinfo : EIATTR_KPARAM_INFO
	.align		4
.L_42:
        /*011c*/ 	.byte	0x04, 0x17
        /*011e*/ 	.short	(.L_44 - .L_43)
.L_43:
        /*0120*/ 	.word	0x00000000
        /*0124*/ 	.short	0x0009
        /*0126*/ 	.short	0x0038
        /*0128*/ 	.byte	0x00, 0xf0, 0x11, 0x00


	//----- nvinfo : EIATTR_KPARAM_INFO
	.align		4
.L_44:
        /*012c*/ 	.byte	0x04, 0x17
        /*012e*/ 	.short	(.L_46 - .L_45)
.L_45:
        /*0130*/ 	.word	0x00000000
        /*0134*/ 	.short	0x0008
        /*0136*/ 	.short	0x0034
        /*0138*/ 	.byte	0x00, 0xf0, 0x11, 0x00


	//----- nvinfo : EIATTR_KPARAM_INFO
	.align		4
.L_46:
        /*013c*/ 	.byte	0x04, 0x17
        /*013e*/ 	.short	(.L_48 - .L_47)
.L_47:
        /*0140*/ 	.word	0x00000000
        /*0144*/ 	.short	0x0007
        /*0146*/ 	.short	0x0030
        /*0148*/ 	.byte	0x00, 0xf0, 0x11, 0x00


	//----- nvinfo : EIATTR_KPARAM_INFO
	.align		4
.L_48:
        /*014c*/ 	.byte	0x04, 0x17
        /*014e*/ 	.short	(.L_50 - .L_49)
.L_49:
        /*0150*/ 	.word	0x00000000
        /*0154*/ 	.short	0x0006
        /*0156*/ 	.short	0x002c
        /*0158*/ 	.byte	0x00, 0xf0, 0x11, 0x00


	//----- nvinfo : EIATTR_KPARAM_INFO
	.align		4
.L_50:
        /*015c*/ 	.byte	0x04, 0x17
        /*015e*/ 	.short	(.L_52 - .L_51)
.L_51:
        /*0160*/ 	.word	0x00000000
        /*0164*/ 	.short	0x0005
        /*0166*/ 	.short	0x0028
        /*0168*/ 	.byte	0x00, 0xf0, 0x11, 0x00


	//----- nvinfo : EIATTR_KPARAM_INFO
	.align		4
.L_52:
        /*016c*/ 	.byte	0x04, 0x17
        /*016e*/ 	.short	(.L_54 - .L_53)
.L_53:
        /*0170*/ 	.word	0x00000000
        /*0174*/ 	.short	0x0004
        /*0176*/ 	.short	0x0020
        /*0178*/ 	.byte	0x00, 0xf4, 0x21, 0x00


	//----- nvinfo : EIATTR_KPARAM_INFO
	.align		4
.L_54:
        /*017c*/ 	.byte	0x04, 0x17
        /*017e*/ 	.short	(.L_56 - .L_55)
.L_55:
        /*0180*/ 	.word	0x00000000
        /*0184*/ 	.short	0x0003
        /*0186*/ 	.short	0x0018
        /*0188*/ 	.byte	0x00, 0xf4, 0x21, 0x00


	//----- nvinfo : EIATTR_KPARAM_INFO
	.align		4
.L_56:
        /*018c*/ 	.byte	0x04, 0x17
        /*018e*/ 	.short	(.L_58 - .L_57)
.L_57:
        /*0190*/ 	.word	0x00000000
        /*0194*/ 	.short	0x0002
        /*0196*/ 	.short	0x0010
        /*0198*/ 	.byte	0x00, 0xf4, 0x21, 0x00


	//----- nvinfo : EIATTR_KPARAM_INFO
	.align		4
.L_58:
        /*019c*/ 	.byte	0x04, 0x17
        /*019e*/ 	.short	(.L_60 - .L_59)
.L_59:
        /*01a0*/ 	.word	0x00000000
        /*01a4*/ 	.short	0x0001
        /*01a6*/ 	.short	0x0008
        /*01a8*/ 	.byte	0x00, 0xf4, 0x21, 0x00


	//----- nvinfo : EIATTR_KPARAM_INFO
	.align		4
.L_60:
        /*01ac*/ 	.byte	0x04, 0x17
        /*01ae*/ 	.short	(.L_62 - .L_61)
.L_61:
        /*01b0*/ 	.word	0x00000000
        /*01b4*/ 	.short	0x0000
        /*01b6*/ 	.short	0x0000
        /*01b8*/ 	.byte	0x00, 0xf4, 0x21, 0x00


	//----- nvinfo : EIATTR_MAXREG_COUNT
	.align		4
.L_62:
        /*01bc*/ 	.byte	0x03, 0x1b
        /*01be*/ 	.short	0x00ff


	//----- nvinfo : EIATTR_NUM_BARRIERS
	.align		4
        /*01c0*/ 	.byte	0x02, 0x4c
        /*01c2*/ 	.byte	0x01
	.zero		1


	//----- nvinfo : EIATTR_MERCURY_ISA_VERSION
	.align		4
        /*01c4*/ 	.byte	0x03, 0x5f
        /*01c6*/ 	.short	0x0000


	//----- nvinfo : EIATTR_COOP_GROUP_MASK_REGIDS
	.align		4
        /*01c8*/ 	.byte	0x04, 0x29
        /*01ca*/ 	.short	(.L_64 - .L_63)


	//   ....[0]....
.L_63:
        /*01cc*/ 	.word	0xffffffff


	//   ....[1]....
        /*01d0*/ 	.word	0xffffffff


	//   ....[2]....
        /*01d4*/ 	.word	0xffffffff


	//   ....[3]....
        /*01d8*/ 	.word	0xffffffff


	//   ....[4]....
        /*01dc*/ 	.word	0xffffffff


	//   ....[5]....
        /*01e0*/ 	.word	0xffffffff


	//   ....[6]....
        /*01e4*/ 	.word	0xffffffff


	//   ....[7]....
        /*01e8*/ 	.word	0xffffffff


	//   ....[8]....
        /*01ec*/ 	.word	0xffffffff


	//   ....[9]....
        /*01f0*/ 	.word	0xffffffff


	//   ....[10]....
        /*01f4*/ 	.word	0xffffffff


	//   ....[11]....
        /*01f8*/ 	.word	0xffffffff


	//   ....[12]....
        /*01fc*/ 	.word	0xffffffff


	//   ....[13]....
        /*0200*/ 	.word	0xffffffff


	//   ....[14]....
        /*0204*/ 	.word	0xffffffff


	//   ....[15]....
        /*0208*/ 	.word	0xffffffff


	//   ....[16]....
        /*020c*/ 	.word	0xffffffff


	//   ....[17]....
        /*0210*/ 	.word	0xffffffff


	//   ....[18]....
        /*0214*/ 	.word	0xffffffff


	//   ....[19]....
        /*0218*/ 	.word	0xffffffff


	//   ....[20]....
        /*021c*/ 	.word	0xffffffff


	//   ....[21]....
        /*0220*/ 	.word	0xffffffff


	//   ....[22]....
        /*0224*/ 	.word	0xffffffff


	//   ....[23]....
        /*0228*/ 	.word	0xffffffff


	//   ....[24]....
        /*022c*/ 	.word	0xffffffff


	//   ....[25]....
        /*0230*/ 	.word	0xffffffff


	//   ....[26]....
        /*0234*/ 	.word	0xffffffff


	//   ....[27]....
        /*0238*/ 	.word	0xffffffff


	//   ....[28]....
        /*023c*/ 	.word	0xffffffff


	//   ....[29]....
        /*0240*/ 	.word	0xffffffff


	//   ....[30]....
        /*0244*/ 	.word	0xffffffff


	//   ....[31]....
        /*0248*/ 	.word	0xffffffff


	//   ....[32]....
        /*024c*/ 	.word	0xffffffff


	//   ....[33]....
        /*0250*/ 	.word	0xffffffff


	//   ....[34]....
        /*0254*/ 	.word	0xffffffff


	//   ....[35]....
        /*0258*/ 	.word	0xffffffff


	//----- nvinfo : EIATTR_COOP_GROUP_INSTR_OFFSETS
	.align		4
.L_64:
        /*025c*/ 	.byte	0x04, 0x28
        /*025e*/ 	.short	(.L_66 - .L_65)


	//   ....[0]....
.L_65:
        /*0260*/ 	.word	0x00002b80


	//   ....[1]....
        /*0264*/ 	.word	0x00002b90


	//   ....[2]....
        /*0268*/ 	.word	0x00002ba0


	//   ....[3]....
        /*026c*/ 	.word	0x00002bb0


	//   ....[4]....
        /*0270*/ 	.word	0x00002bc0


	//   ....[5]....
        /*0274*/ 	.word	0x00002bd0


	//   ....[6]....
        /*0278*/ 	.word	0x00002be0


	//   ....[7]....
        /*027c*/ 	.word	0x00002bf0


	//   ....[8]....
        /*0280*/ 	.word	0x00002c80


	//   ....[9]....
        /*0284*/ 	.word	0x00002c90


	//   ....[10]....
        /*0288*/ 	.word	0x00002ca0


	//   ....[11]....
        /*028c*/ 	.word	0x00002cb0


	//   ....[12]....
        /*0290*/ 	.word	0x00002cc0


	//   ....[13]....
        /*0294*/ 	.word	0x00002cd0


	//   ....[14]....
        /*0298*/ 	.word	0x00002ce0


	//   ....[15]....
        /*029c*/ 	.word	0x00002cf0


	//   ....[16]....
        /*02a0*/ 	.word	0x00002e20


	//   ....[17]....
        /*02a4*/ 	.word	0x00002e40


	//   ....[18]....
        /*02a8*/ 	.word	0x00003300


	//   ....[19]....
        /*02ac*/ 	.word	0x00003310


	//   ....[20]....
        /*02b0*/ 	.word	0x00003320


	//   ....[21]....
        /*02b4*/ 	.word	0x00003330


	//   ....[22]....
        /*02b8*/ 	.word	0x00003340


	//   ....[23]....
        /*02bc*/ 	.word	0x00003350


	//   ....[24]....
        /*02c0*/ 	.word	0x00003360


	//   ....[25]....
        /*02c4*/ 	.word	0x00003370


	//   ....[26]....
        /*02c8*/ 	.word	0x00003400


	//   ....[27]....
        /*02cc*/ 	.word	0x00003410


	//   ....[28]....
        /*02d0*/ 	.word	0x00003420


	//   ....[29]....
        /*02d4*/ 	.word	0x00003430


	//   ....[30]....
        /*02d8*/ 	.word	0x00003440


	//   ....[31]....
        /*02dc*/ 	.word	0x00003450


	//   ....[32]....
        /*02e0*/ 	.word	0x00003460


	//   ....[33]....
        /*02e4*/ 	.word	0x00003470


	//   ....[34]....
        /*02e8*/ 	.word	0x000035b0


	//   ....[35]....
        /*02ec*/ 	.word	0x000035d0


	//----- nvinfo : EIATTR_EXIT_INSTR_OFFSETS
	.align		4
.L_66:
        /*02f0*/ 	.byte	0x04, 0x1c
        /*02f2*/ 	.short	(.L_68 - .L_67)


	//   ....[0]....
.L_67:
        /*02f4*/ 	.word	0x00006160


	//   ....[1]....
        /*02f8*/ 	.word	0x00006200


	//----- nvinfo : EIATTR_REQNTID
	.align		4
.L_68:
        /*02fc*/ 	.byte	0x04, 0x10
        /*02fe*/ 	.short	(.L_70 - .L_69)
.L_69:
        /*0300*/ 	.word	0x00000100
        /*0304*/ 	.word	0x00000001
        /*0308*/ 	.word	0x00000001
.L_70:


//--------------------- .nv.callgraph             --------------------------
	.section	.nv.callgraph,"",@"SHT_CUDA_CALLGRAPH"
	.align	4
	.sectionentsize	8
	.align		4
        /*0000*/ 	.word	0x00000000
	.align		4
        /*0004*/ 	.word	0xffffffff
	.align		4
        /*0008*/ 	.word	0x00000000
	.align		4
        /*000c*/ 	.word	0xfffffffe
	.align		4
        /*0010*/ 	.word	0x00000000
	.align		4
        /*0014*/ 	.word	0xfffffffd
	.align		4
        /*0018*/ 	.word	0x00000000
	.align		4
        /*001c*/ 	.word	0xfffffffc


//--------------------- .nv.rel.action            --------------------------
	.section	.nv.rel.action,"",@"SHT_CUDA_RELOCINFO"
	.align	8
	.sectionentsize	8
        /*0000*/ 	.byte	0x73, 0x00, 0x00, 0x00, 0x00, 0x00, 0x00, 0x00, 0x00, 0x00, 0x00, 0x11, 0x25, 0x00, 0x05, 0x36


//--------------------- .nv.constant4             --------------------------
	.section	.nv.constant4,"a",@progbits
	.align	8
	.align		8
.nv.constant4:
        /*0000*/ 	.dword	_$_str


//--------------------- .nv.constant0.attn_fwd    --------------------------
	.section	.nv.constant0.attn_fwd,"a",@progbits
	.sectionflags	@""
	.align	4
.nv.constant0.attn_fwd:
	.zero		488


//--------------------- .text.attn_fwd            --------------------------
	.section	.text.attn_fwd,"ax",@progbits
	.sectioninfo	@"SHI_REGISTERS=255"
	.align	128
        .global         attn_fwd
        .type           attn_fwd,@function
        .size           attn_fwd,(.L_x_3 - attn_fwd)
        .other          attn_fwd,@"STO_CUDA_ENTRY STV_DEFAULT"
attn_fwd:
.text.attn_fwd:
[----:B------:R-:W-:Y:S02]  /*0000*/  MOV R1, c[0x0][0x28] ;  /* 0x00000a0000017a02 */ /* 0x000fe40000000f00 */
[----:B------:R-:W0:Y:S01]  /*0010*/  S2R R0, SR_TID.X ;  /* 0x0000000000007919 */ /* 0x000e220000002100 */
[----:B------:R-:W-:Y:S01]  /*0020*/  MOV R46, c[0x0][0x198] ;  /* 0x00006600002e7a02 */ /* 0x000fe20000000f00 */
[----:B------:R-:W-:Y:S02]  /*0030*/  ULDC.64 UR12, c[0x0][0x118] ;  /* 0x00004600000c7ab9 */ /* 0x000fe40000000a00 */
[----:B------:R-:W1:Y:S04]  /*0040*/  S2R R4, SR_CTAID.X ;  /* 0x0000000000047919 */ /* 0x000e680000002500 */
[----:B------:R-:W2:Y:S01]  /*0050*/  S2R R2, SR_CTAID.Y ;  /* 0x0000000000027919 */ /* 0x000ea20000002600 */
[----:B0-----:R-:W-:Y:S02]  /*0060*/  SHF.R.U32.HI R18, RZ, 0x6, R0 ;  /* 0x00000006ff127819 */ /* 0x001fe40000011600 */
[----:B------:R-:W-:-:S02]  /*0070*/  LOP3.LUT R3, R0, 0x3f, RZ, 0xc0, !PT ;  /* 0x0000003f00037812 */ /* 0x000fc400078ec0ff */
[----:B------:R-:W-:-:S03]  /*0080*/  SGXT.U32 R18, R18, 0x2 ;  /* 0x000000021212781a */ /* 0x000fc60000000000 */
[----:B-1----:R-:W-:Y:S02]  /*0090*/  IMAD R3, R4, 0x40, R3 ;  /* 0x0000004004037824 */ /* 0x002fe400078e0203 */
[----:B------:R-:W-:Y:S02]  /*00a0*/  IMAD R9, R18, c[0x0][0x198], RZ ;  /* 0x0000660012097a24 */ /* 0x000fe400078e02ff */
[----:B--2---:R-:W-:Y:S02]  /*00b0*/  IMAD R4, R2, c[0x0][0x190], RZ ;  /* 0x0000640002047a24 */ /* 0x004fe400078e02ff */
[----:B------:R-:W-:Y:S02]  /*00c0*/  IMAD R10, R46, 0x4, R9 ;  /* 0x000000042e0a7824 */ /* 0x000fe400078e0209 */
[----:B------:R-:W-:Y:S02]  /*00d0*/  IMAD R6, R3, c[0x0][0x194], RZ ;  /* 0x0000650003067a24 */ /* 0x000fe400078e02ff */
[----:B------:R-:W-:Y:S01]  /*00e0*/  IMAD.SHL.U32 R5, R4, 0x2, RZ ;  /* 0x0000000204057824 */ /* 0x000fe200078e00ff */
[----:B------:R-:W-:Y:S01]  /*00f0*/  LEA R11, R46, R10, 0x2 ;  /* 0x0000000a2e0b7211 */ /* 0x000fe200078e10ff */
[----:B------:R-:W-:Y:S01]  /*0100*/  IMAD.HI R4, R4, 0x2, RZ ;  /* 0x0000000204047827 */ /* 0x000fe200078e02ff */
[----:B------:R-:W-:-:S03]  /*0110*/  SHF.L.U32 R8, R6, 0x1, RZ ;  /* 0x0000000106087819 */ /* 0x000fc600000006ff */
[----:B------:R-:W-:Y:S01]  /*0120*/  IMAD R12, R46, 0x4, R11 ;  /* 0x000000042e0c7824 */ /* 0x000fe200078e020b */
[----:B------:R-:W-:Y:S01]  /*0130*/  IADD3 R30, P0, P1, R8, c[0x0][0x160], R5 ;  /* 0x00005800081e7a10 */ /* 0x000fe2000791e005 */
[----:B------:R-:W-:-:S03]  /*0140*/  IMAD.HI R7, R6, 0x2, RZ ;  /* 0x0000000206077827 */ /* 0x000fc600078e02ff */
[C---:B------:R-:W-:Y:S02]  /*0150*/  LEA R13, R46.reuse, R12, 0x2 ;  /* 0x0000000c2e0d7211 */ /* 0x040fe400078e10ff */
[----:B------:R-:W-:Y:S02]  /*0160*/  IADD3.X R44, R7, c[0x0][0x164], R4, P0, P1 ;  /* 0x00005900072c7a10 */ /* 0x000fe400007e2404 */
[-C--:B------:R-:W-:Y:S01]  /*0170*/  LEA R4, P0, R9, R30.reuse, 0x1 ;  /* 0x0000001e09047211 */ /* 0x080fe200078008ff */
[----:B------:R-:W-:Y:S01]  /*0180*/  IMAD R15, R46, 0x4, R13 ;  /* 0x000000042e0f7824 */ /* 0x000fe200078e020d */
[----:B------:R-:W-:Y:S02]  /*0190*/  LEA R8, P1, R11, R30, 0x1 ;  /* 0x0000001e0b087211 */ /* 0x000fe400078208ff */
[----:B------:R-:W-:Y:S02]  /*01a0*/  LEA.HI.X.SX32 R5, R9, R44, 0x1, P0 ;  /* 0x0000002c09057211 */ /* 0x000fe400000f0eff */
[----:B------:R-:W-:-:S02]  /*01b0*/  LEA R6, P0, R10, R30, 0x1 ;  /* 0x0000001e0a067211 */ /* 0x000fc400078008ff */
[----:B------:R-:W-:Y:S01]  /*01c0*/  LEA R16, R46, R15, 0x2 ;  /* 0x0000000f2e107211 */ /* 0x000fe200078e10ff */
[----:B------:R0:W2:Y:S01]  /*01d0*/  LDG.E.U16 R24, [R4.64] ;  /* 0x0000000c04187981 */ /* 0x0000a2000c1e1500 */
[----:B------:R-:W-:Y:S02]  /*01e0*/  LEA.HI.X.SX32 R7, R10, R44, 0x1, P0 ;  /* 0x0000002c0a077211 */ /* 0x000fe400000f0eff */
[----:B------:R-:W-:Y:S01]  /*01f0*/  LEA R10, P0, R12, R30, 0x1 ;  /* 0x0000001e0c0a7211 */ /* 0x000fe200078008ff */
[----:B------:R-:W-:Y:S01]  /*0200*/  IMAD R17, R46, 0x4, R16 ;  /* 0x000000042e117824 */ /* 0x000fe200078e0210 */
[-C--:B------:R-:W-:Y:S01]  /*0210*/  LEA.HI.X.SX32 R9, R11, R44.reuse, 0x1, P1 ;  /* 0x0000002c0b097211 */ /* 0x080fe200008f0eff */
[----:B------:R1:W3:Y:S01]  /*0220*/  LDG.E.U16 R25, [R6.64] ;  /* 0x0000000c06197981 */ /* 0x0002e2000c1e1500 */
[----:B------:R-:W-:Y:S02]  /*0230*/  LEA.HI.X.SX32 R11, R12, R44, 0x1, P0 ;  /* 0x0000002c0c0b7211 */ /* 0x000fe400000f0eff */
[-C--:B------:R-:W-:Y:S01]  /*0240*/  LEA R12, P0, R13, R30.reuse, 0x1 ;  /* 0x0000001e0d0c7211 */ /* 0x080fe200078008ff */
[----:B------:R4:W5:Y:S01]  /*0250*/  LDG.E.U16 R26, [R8.64] ;  /* 0x0000000c081a7981 */ /* 0x000962000c1e1500 */
[----:B------:R-:W-:-:S02]  /*0260*/  LEA R14, P1, R16, R30, 0x1 ;  /* 0x0000001e100e7211 */ /* 0x000fc400078208ff */
[----:B------:R-:W-:Y:S01]  /*0270*/  LEA.HI.X.SX32 R13, R13, R44, 0x1, P0 ;  /* 0x0000002c0d0d7211 */ /* 0x000fe200000f0eff */
[----:B------:R4:W2:Y:S01]  /*0280*/  LDG.E.U16 R27, [R10.64] ;  /* 0x0000000c0a1b7981 */ /* 0x0008a2000c1e1500 */
[C---:B-1----:R-:W-:Y:S02]  /*0290*/  LEA R7, R46.reuse, R17, 0x2 ;  /* 0x000000112e077211 */ /* 0x042fe400078e10ff */
[C---:B0-----:R-:W-:Y:S01]  /*02a0*/  LEA R4, P0, R15.reuse, R30, 0x1 ;  /* 0x0000001e0f047211 */ /* 0x041fe200078008ff */
[----:B------:R0:W2:Y:S02]  /*02b0*/  LDG.E.U16 R28, [R12.64] ;  /* 0x0000000c0c1c7981 */ /* 0x0000a4000c1e1500 */
[----:B----4-:R-:W-:Y:S01]  /*02c0*/  IMAD R11, R46, 0x4, R7 ;  /* 0x000000042e0b7824 */ /* 0x010fe200078e0207 */
[-C--:B------:R-:W-:Y:S02]  /*02d0*/  LEA.HI.X.SX32 R5, R15, R44.reuse, 0x1, P0 ;  /* 0x0000002c0f057211 */ /* 0x080fe400000f0eff */
[----:B------:R-:W-:-:S02]  /*02e0*/  LEA.HI.X.SX32 R15, R16, R44, 0x1, P1 ;  /* 0x0000002c100f7211 */ /* 0x000fc400008f0eff */
[C---:B------:R-:W-:Y:S01]  /*02f0*/  LEA R8, P0, R17.reuse, R30, 0x1 ;  /* 0x0000001e11087211 */ /* 0x040fe200078008ff */
[----:B------:R1:W4:Y:S01]  /*0300*/  LDG.E.U16 R29, [R4.64] ;  /* 0x0000000c041d7981 */ /* 0x000322000c1e1500 */
[C---:B------:R-:W-:Y:S02]  /*0310*/  LEA R16, R46.reuse, R11, 0x2 ;  /* 0x0000000b2e107211 */ /* 0x040fe400078e10ff */
[----:B------:R-:W-:Y:S01]  /*0320*/  LEA.HI.X.SX32 R9, R17, R44, 0x1, P0 ;  /* 0x0000002c11097211 */ /* 0x000fe200000f0eff */
[----:B------:R1:W2:Y:S01]  /*0330*/  LDG.E.U16 R32, [R14.64] ;  /* 0x0000000c0e207981 */ /* 0x0002a2000c1e1500 */
[CC--:B------:R-:W-:Y:S01]  /*0340*/  LEA R6, P0, R7.reuse, R30.reuse, 0x1 ;  /* 0x0000001e07067211 */ /* 0x0c0fe200078008ff */
[----:B------:R-:W-:Y:S01]  /*0350*/  IMAD R17, R46, 0x4, R16 ;  /* 0x000000042e117824 */ /* 0x000fe200078e0210 */
[----:B0-----:R-:W-:Y:S01]  /*0360*/  LEA R12, P1, R16, R30, 0x1 ;  /* 0x0000001e100c7211 */ /* 0x001fe200078208ff */
[----:B------:R0:W2:Y:S01]  /*0370*/  LDG.E.U16 R31, [R8.64] ;  /* 0x0000000c081f7981 */ /* 0x0000a2000c1e1500 */
[----:B------:R-:W-:-:S02]  /*0380*/  LEA.HI.X.SX32 R7, R7, R44, 0x1, P0 ;  /* 0x0000002c07077211 */ /* 0x000fc400000f0eff */
[C---:B------:R-:W-:Y:S02]  /*0390*/  LEA R10, P0, R11.reuse, R30, 0x1 ;  /* 0x0000001e0b0a7211 */ /* 0x040fe400078008ff */
[C---:B-1----:R-:W-:Y:S01]  /*03a0*/  LEA R14, R46.reuse, R17, 0x2 ;  /* 0x000000112e0e7211 */ /* 0x042fe200078e10ff */
[----:B------:R1:W2:Y:S01]  /*03b0*/  LDG.E.U16 R34, [R6.64] ;  /* 0x0000000c06227981 */ /* 0x0002a2000c1e1500 */
[----:B------:R-:W-:Y:S02]  /*03c0*/  LEA.HI.X.SX32 R11, R11, R44, 0x1, P0 ;  /* 0x0000002c0b0b7211 */ /* 0x000fe400000f0eff */
[C---:B------:R-:W-:Y:S01]  /*03d0*/  LEA R4, P0, R17.reuse, R30, 0x1 ;  /* 0x0000001e11047211 */ /* 0x040fe200078008ff */
[----:B------:R-:W-:Y:S01]  /*03e0*/  IMAD R15, R46, 0x4, R14 ;  /* 0x000000042e0f7824 */ /* 0x000fe200078e020e */
[-C--:B------:R-:W-:Y:S01]  /*03f0*/  LEA.HI.X.SX32 R13, R16, R44.reuse, 0x1, P1 ;  /* 0x0000002c100d7211 */ /* 0x080fe200008f0eff */
[----:B------:R1:W2:Y:S01]  /*0400*/  LDG.E.U16 R33, [R10.64] ;  /* 0x0000000c0a217981 */ /* 0x0002a2000c1e1500 */
[----:B------:R-:W-:-:S02]  /*0410*/  LEA.HI.X.SX32 R5, R17, R44, 0x1, P0 ;  /* 0x0000002c11057211 */ /* 0x000fc400000f0eff */
[----:B0-----:R-:W-:Y:S01]  /*0420*/  LEA R8, P0, R14, R30, 0x1 ;  /* 0x0000001e0e087211 */ /* 0x001fe200078008ff */
[----:B------:R0:W2:Y:S01]  /*0430*/  LDG.E.U16 R36, [R12.64] ;  /* 0x0000000c0c247981 */ /* 0x0000a2000c1e1500 */
[----:B------:R-:W-:Y:S02]  /*0440*/  LEA R16, R46, R15, 0x2 ;  /* 0x0000000f2e107211 */ /* 0x000fe400078e10ff */
[----:B------:R-:W-:Y:S01]  /*0450*/  LEA.HI.X.SX32 R9, R14, R44, 0x1, P0 ;  /* 0x0000002c0e097211 */ /* 0x000fe200000f0eff */
[----:B------:R0:W2:Y:S01]  /*0460*/  LDG.E.U16 R35, [R4.64] ;  /* 0x0000000c04237981 */ /* 0x0000a2000c1e1500 */
[CC--:B-1----:R-:W-:Y:S01]  /*0470*/  LEA R6, P0, R15.reuse, R30.reuse, 0x1 ;  /* 0x0000001e0f067211 */ /* 0x0c2fe200078008ff */
[----:B------:R-:W-:Y:S01]  /*0480*/  IMAD R17, R46, 0x4, R16 ;  /* 0x000000042e117824 */ /* 0x000fe200078e0210 */
[----:B------:R-:W-:Y:S01]  /*0490*/  LEA R14, P1, R16, R30, 0x1 ;  /* 0x0000001e100e7211 */ /* 0x000fe200078208ff */
[----:B------:R1:W2:Y:S01]  /*04a0*/  LDG.E.U16 R38, [R8.64] ;  /* 0x0000000c08267981 */ /* 0x0002a2000c1e1500 */
[----:B------:R-:W-:-:S02]  /*04b0*/  LEA.HI.X.SX32 R7, R15, R44, 0x1, P0 ;  /* 0x0000002c0f077211 */ /* 0x000fc400000f0eff */
[----:B------:R-:W-:Y:S02]  /*04c0*/  LEA.HI.X.SX32 R15, R16, R44, 0x1, P1 ;  /* 0x0000002c100f7211 */ /* 0x000fe400008f0eff */
[----:B------:R-:W-:Y:S01]  /*04d0*/  LEA R16, R46, R17, 0x2 ;  /* 0x000000112e107211 */ /* 0x000fe200078e10ff */
[----:B------:R1:W2:Y:S01]  /*04e0*/  LDG.E.U16 R37, [R6.64] ;  /* 0x0000000c06257981 */ /* 0x0002a2000c1e1500 */
[----:B------:R-:W-:-:S03]  /*04f0*/  LEA R10, P0, R17, R30, 0x1 ;  /* 0x0000001e110a7211 */ /* 0x000fc600078008ff */
[----:B0-----:R-:W-:Y:S01]  /*0500*/  IMAD R12, R46, 0x4, R16 ;  /* 0x000000042e0c7824 */ /* 0x001fe200078e0210 */
[----:B------:R-:W-:Y:S01]  /*0510*/  LEA.HI.X.SX32 R11, R17, R44, 0x1, P0 ;  /* 0x0000002c110b7211 */ /* 0x000fe200000f0eff */
[----:B------:R0:W2:Y:S01]  /*0520*/  LDG.E.U16 R40, [R14.64] ;  /* 0x0000000c0e287981 */ /* 0x0000a2000c1e1500 */
[----:B------:R-:W-:Y:S02]  /*0530*/  LEA R4, P0, R16, R30, 0x1 ;  /* 0x0000001e10047211 */ /* 0x000fe400078008ff */
[----:B------:R-:W-:Y:S01]  /*0540*/  LEA R13, R46, R12, 0x2 ;  /* 0x0000000c2e0d7211 */ /* 0x000fe200078e10ff */
[----:B------:R0:W2:Y:S01]  /*0550*/  LDG.E.U16 R39, [R10.64] ;  /* 0x0000000c0a277981 */ /* 0x0000a2000c1e1500 */
[----:B------:R-:W-:-:S03]  /*0560*/  LEA.HI.X.SX32 R5, R16, R44, 0x1, P0 ;  /* 0x0000002c10057211 */ /* 0x000fc600000f0eff */
[----:B------:R-:W-:Y:S01]  /*0570*/  IMAD R16, R46, 0x4, R13 ;  /* 0x000000042e107824 */ /* 0x000fe200078e020d */
[----:B-1----:R-:W-:Y:S01]  /*0580*/  LEA R8, P0, R12, R30, 0x1 ;  /* 0x0000001e0c087211 */ /* 0x002fe200078008ff */
[----:B------:R1:W2:Y:S03]  /*0590*/  LDG.E.U16 R42, [R4.64] ;  /* 0x0000000c042a7981 */ /* 0x0002a6000c1e1500 */
[----:B------:R-:W-:-:S05]  /*05a0*/  LEA R17, R46, R16, 0x2 ;  /* 0x000000102e117211 */ /* 0x000fca00078e10ff */
[----:B------:R-:W-:Y:S01]  /*05b0*/  IMAD R19, R46, 0x4, R17 ;  /* 0x000000042e137824 */ /* 0x000fe200078e0211 */
[----:B------:R-:W-:-:S04]  /*05c0*/  LEA R6, P1, R13, R30, 0x1 ;  /* 0x0000001e0d067211 */ /* 0x000fc800078208ff */
[----:B0-----:R-:W-:Y:S02]  /*05d0*/  LEA R15, R46, R19, 0x2 ;  /* 0x000000132e0f7211 */ /* 0x001fe400078e10ff */
[----:B------:R-:W-:Y:S02]  /*05e0*/  LEA.HI.X.SX32 R9, R12, R44, 0x1, P0 ;  /* 0x0000002c0c097211 */ /* 0x000fe400000f0eff */
[----:B------:R-:W-:Y:S01]  /*05f0*/  LEA R12, P0, R16, R30, 0x1 ;  /* 0x0000001e100c7211 */ /* 0x000fe200078008ff */
[----:B------:R-:W-:Y:S01]  /*0600*/  IMAD R20, R46, 0x4, R15 ;  /* 0x000000042e147824 */ /* 0x000fe200078e020f */
[-C--:B------:R-:W-:Y:S01]  /*0610*/  LEA.HI.X.SX32 R7, R13, R44.reuse, 0x1, P1 ;  /* 0x0000002c0d077211 */ /* 0x080fe200008f0eff */
[----:B------:R0:W3:Y:S01]  /*0620*/  LDG.E.U16 R41, [R8.64] ;  /* 0x0000000c08297981 */ /* 0x0000e2000c1e1500 */
[----:B------:R-:W-:Y:S02]  /*0630*/  LEA.HI.X.SX32 R13, R16, R44, 0x1, P0 ;  /* 0x0000002c100d7211 */ /* 0x000fe400000f0eff */
[----:B------:R-:W-:Y:S01]  /*0640*/  LEA R16, R46, R20, 0x2 ;  /* 0x000000142e107211 */ /* 0x000fe200078e10ff */
[----:B------:R0:W3:Y:S01]  /*0650*/  LDG.E.U16 R52, [R6.64] ;  /* 0x0000000c06347981 */ /* 0x0000e2000c1e1500 */
[----:B------:R-:W-:-:S03]  /*0660*/  LEA R10, P0, R17, R30, 0x1 ;  /* 0x0000001e110a7211 */ /* 0x000fc600078008ff */
[C---:B------:R-:W-:Y:S01]  /*0670*/  IMAD R21, R46.reuse, 0x4, R16 ;  /* 0x000000042e157824 */ /* 0x040fe200078e0210 */
[----:B------:R-:W-:Y:S01]  /*0680*/  LEA.HI.X.SX32 R11, R17, R44, 0x1, P0 ;  /* 0x0000002c110b7211 */ /* 0x000fe200000f0eff */
[----:B------:R0:W3:Y:S01]  /*0690*/  LDG.E.U16 R53, [R12.64] ;  /* 0x0000000c0c357981 */ /* 0x0000e2000c1e1500 */
[C---:B-1----:R-:W-:Y:S02]  /*06a0*/  LEA R4, P0, R19.reuse, R30, 0x1 ;  /* 0x0000001e13047211 */ /* 0x042fe400078008ff */
[----:B------:R-:W-:Y:S01]  /*06b0*/  LEA R17, R46, R21, 0x2 ;  /* 0x000000152e117211 */ /* 0x000fe200078e10ff */
[----:B------:R1:W3:Y:S01]  /*06c0*/  LDG.E.U16 R54, [R10.64] ;  /* 0x0000000c0a367981 */ /* 0x0002e2000c1e1500 */
[----:B------:R-:W-:-:S03]  /*06d0*/  LEA.HI.X.SX32 R5, R19, R44, 0x1, P0 ;  /* 0x0000002c13057211 */ /* 0x000fc600000f0eff */
[----:B------:R-:W-:Y:S01]  /*06e0*/  IMAD R19, R46, 0x4, R17 ;  /* 0x000000042e137824 */ /* 0x000fe200078e0211 */
[-C--:B0-----:R-:W-:Y:S01]  /*06f0*/  LEA R8, P0, R16, R30.reuse, 0x1 ;  /* 0x0000001e10087211 */ /* 0x081fe200078008ff */
[----:B------:R0:W3:Y:S03]  /*0700*/  LDG.E.U16 R55, [R4.64] ;  /* 0x0000000c04377981 */ /* 0x0000e6000c1e1500 */
[----:B------:R-:W-:Y:S02]  /*0710*/  LEA R7, R46, R19, 0x2 ;  /* 0x000000132e077211 */ /* 0x000fe400078e10ff */
[----:B------:R-:W-:Y:S02]  /*0720*/  LEA R14, P1, R15, R30, 0x1 ;  /* 0x0000001e0f0e7211 */ /* 0x000fe400078208ff */
[----:B------:R-:W-:Y:S01]  /*0730*/  LEA.HI.X.SX32 R9, R16, R44, 0x1, P0 ;  /* 0x0000002c10097211 */ /* 0x000fe200000f0eff */
[----:B------:R-:W-:Y:S01]  /*0740*/  IMAD R22, R46, 0x4, R7 ;  /* 0x000000042e167824 */ /* 0x000fe200078e0207 */
[----:B------:R-:W-:-:S02]  /*0750*/  LEA R12, P0, R17, R30, 0x1 ;  /* 0x0000001e110c7211 */ /* 0x000fc400078008ff */
[-C--:B------:R-:W-:Y:S01]  /*0760*/  LEA.HI.X.SX32 R15, R15, R44.reuse, 0x1, P1 ;  /* 0x0000002c0f0f7211 */ /* 0x080fe200008f0eff */
[----:B------:R0:W4:Y:S01]  /*0770*/  LDG.E.U16 R58, [R8.64] ;  /* 0x0000000c083a7981 */ /* 0x000122000c1e1500 */
[----:B------:R-:W-:Y:S02]  /*0780*/  LEA.HI.X.SX32 R13, R17, R44, 0x1, P0 ;  /* 0x0000002c110d7211 */ /* 0x000fe400000f0eff */
[C---:B-1----:R-:W-:Y:S01]  /*0790*/  LEA R10, P1, R7.reuse, R30, 0x1 ;  /* 0x0000001e070a7211 */ /* 0x042fe200078208ff */
[----:B------:R1:W4:Y:S01]  /*07a0*/  LDG.E.U16 R56, [R14.64] ;  /* 0x0000000c0e387981 */ /* 0x000322000c1e1500 */
[----:B------:R-:W-:Y:S02]  /*07b0*/  LEA R17, R46, R22, 0x2 ;  /* 0x000000162e117211 */ /* 0x000fe400078e10ff */
[----:B------:R-:W-:Y:S01]  /*07c0*/  LEA R6, P0, R20, R30, 0x1 ;  /* 0x0000001e14067211 */ /* 0x000fe200078008ff */
[----:B------:R1:W4:Y:S01]  /*07d0*/  LDG.E.U16 R60, [R12.64] ;  /* 0x0000000c0c3c7981 */ /* 0x000322000c1e1500 */
[-C--:B------:R-:W-:Y:S01]  /*07e0*/  LEA.HI.X.SX32 R11, R7, R44.reuse, 0x1, P1 ;  /* 0x0000002c070b7211 */ /* 0x080fe200008f0eff */
[----:B------:R-:W-:Y:S01]  /*07f0*/  IMAD R23, R46, 0x4, R17 ;  /* 0x000000042e177824 */ /* 0x000fe200078e0211 */
[----:B------:R-:W-:-:S02]  /*0800*/  LEA.HI.X.SX32 R7, R20, R44, 0x1, P0 ;  /* 0x0000002c14077211 */ /* 0x000fc400000f0eff */
[-C--:B0-----:R-:W-:Y:S01]  /*0810*/  LEA R4, P0, R21, R30.reuse, 0x1 ;  /* 0x0000001e15047211 */ /* 0x081fe200078008ff */
[----:B------:R0:W4:Y:S01]  /*0820*/  LDG.E.U16 R10, [R10.64] ;  /* 0x0000000c0a0a7981 */ /* 0x000122000c1e1500 */
[-C--:B------:R-:W-:Y:S02]  /*0830*/  LEA R8, P1, R19, R30.reuse, 0x1 ;  /* 0x0000001e13087211 */ /* 0x080fe400078208ff */
[----:B------:R-:W-:Y:S01]  /*0840*/  LEA R16, P2, R17, R30, 0x1 ;  /* 0x0000001e11107211 */ /* 0x000fe200078408ff */
[----:B------:R0:W4:Y:S01]  /*0850*/  LDG.E.U16 R20, [R6.64] ;  /* 0x0000000c06147981 */ /* 0x000122000c1e1500 */
[-C--:B------:R-:W-:Y:S02]  /*0860*/  LEA.HI.X.SX32 R5, R21, R44.reuse, 0x1, P0 ;  /* 0x0000002c15057211 */ /* 0x080fe400000f0eff */
[----:B------:R-:W-:Y:S02]  /*0870*/  LEA.HI.X.SX32 R9, R19, R44, 0x1, P1 ;  /* 0x0000002c13097211 */ /* 0x000fe400008f0eff */
[-C--:B-1----:R-:W-:Y:S01]  /*0880*/  LEA R14, P0, R22, R30.reuse, 0x1 ;  /* 0x0000001e160e7211 */ /* 0x082fe200078008ff */
[----:B------:R1:W4:Y:S01]  /*0890*/  LDG.E.U16 R19, [R4.64] ;  /* 0x0000000c04137981 */ /* 0x000322000c1e1500 */
[----:B------:R-:W-:-:S02]  /*08a0*/  LEA R12, P1, R23, R30, 0x1 ;  /* 0x0000001e170c7211 */ /* 0x000fc400078208ff */
[-C--:B------:R-:W-:Y:S01]  /*08b0*/  LEA.HI.X.SX32 R17, R17, R44.reuse, 0x1, P2 ;  /* 0x0000002c11117211 */ /* 0x080fe200010f0eff */
[----:B------:R0:W4:Y:S01]  /*08c0*/  LDG.E.U16 R8, [R8.64] ;  /* 0x0000000c08087981 */ /* 0x000122000c1e1500 */
[-C--:B------:R-:W-:Y:S02]  /*08d0*/  LEA.HI.X.SX32 R15, R22, R44.reuse, 0x1, P0 ;  /* 0x0000002c160f7211 */ /* 0x080fe400000f0eff */
[----:B------:R-:W-:Y:S01]  /*08e0*/  LEA.HI.X.SX32 R13, R23, R44, 0x1, P1 ;  /* 0x0000002c170d7211 */ /* 0x000fe200008f0eff */
[----:B------:R0:W4:Y:S04]  /*08f0*/  LDG.E.U16 R16, [R16.64] ;  /* 0x0000000c10107981 */ /* 0x000128000c1e1500 */
[----:B------:R1:W4:Y:S04]  /*0900*/  LDG.E.U16 R14, [R14.64] ;  /* 0x0000000c0e0e7981 */ /* 0x000328000c1e1500 */
[----:B------:R1:W4:Y:S01]  /*0910*/  LDG.E.U16 R12, [R12.64] ;  /* 0x0000000c0c0c7981 */ /* 0x000322000c1e1500 */
[----:B------:R-:W-:Y:S01]  /*0920*/  MOV R50, c[0x0][0x1c8] ;  /* 0x0000720000327a02 */ /* 0x000fe20000000f00 */
[----:B0-----:R-:W-:-:S04]  /*0930*/  IMAD R11, R18, c[0x0][0x1c8], RZ ;  /* 0x00007200120b7a24 */ /* 0x001fc800078e02ff */
[----:B------:R-:W-:-:S05]  /*0940*/  IMAD R17, R50, 0x4, R11 ;  /* 0x0000000432117824 */ /* 0x000fca00078e020b */
[----:B------:R-:W-:-:S05]  /*0950*/  LEA R21, R50, R17, 0x2 ;  /* 0x0000001132157211 */ /* 0x000fca00078e10ff */
[----:B------:R-:W-:-:S04]  /*0960*/  IMAD R23, R50, 0x4, R21 ;  /* 0x0000000432177824 */ /* 0x000fc800078e0215 */
[----:B------:R-:W-:-:S05]  /*0970*/  IMAD R43, R50, 0x4, R23 ;  /* 0x00000004322b7824 */ /* 0x000fca00078e0217 */
[----:B-1----:R-:W-:-:S05]  /*0980*/  LEA R15, R50, R43, 0x2 ;  /* 0x0000002b320f7211 */ /* 0x002fca00078e10ff */
[----:B------:R-:W-:-:S05]  /*0990*/  IMAD R13, R50, 0x4, R15 ;  /* 0x00000004320d7824 */ /* 0x000fca00078e020f */
[----:B------:R-:W-:Y:S01]  /*09a0*/  LEA R44, R50, R13, 0x2 ;  /* 0x0000000d322c7211 */ /* 0x000fe200078e10ff */
[----:B------:R-:W-:Y:S02]  /*09b0*/  IMAD R5, R2, c[0x0][0x1c0], RZ ;  /* 0x0000700002057a24 */ /* 0x000fe400078e02ff */
[----:B------:R-:W-:Y:S02]  /*09c0*/  IMAD R9, R3, c[0x0][0x1c4], RZ ;  /* 0x0000710003097a24 */ /* 0x000fe400078e02ff */
[----:B------:R-:W-:Y:S01]  /*09d0*/  IMAD R45, R50, 0x4, R44 ;  /* 0x00000004322d7824 */ /* 0x000fe200078e022c */
[----:B------:R-:W-:Y:S01]  /*09e0*/  LOP3.LUT R47, R0, 0x80, RZ, 0xc0, !PT ;  /* 0x00000080002f7812 */ /* 0x000fe200078ec0ff */
[----:B------:R-:W-:Y:S02]  /*09f0*/  IMAD.SHL.U32 R7, R9, 0x2, RZ ;  /* 0x0000000209077824 */ /* 0x000fe400078e00ff */
[----:B------:R-:W-:Y:S01]  /*0a00*/  IMAD R46, R50, 0x4, R45 ;  /* 0x00000004322e7824 */ /* 0x000fe200078e022d */
[----:B------:R-:W-:Y:S01]  /*0a10*/  LOP3.LUT R22, R0, 0xe0, RZ, 0xc0, !PT ;  /* 0x000000e000167812 */ /* 0x000fe200078ec0ff */
[----:B------:R0:W1:Y:S01]  /*0a20*/  R2UR UR7, R47 ;  /* 0x000000002f0773c2 */ /* 0x00006200000e0000 */
[----:B------:R-:W-:-:S02]  /*0a30*/  SHF.L.U32 R4, R5, 0x1, RZ ;  /* 0x0000000105047819 */ /* 0x000fc400000006ff */
[----:B------:R-:W-:Y:S02]  /*0a40*/  MOV R6, c[0x0][0x1d0] ;  /* 0x0000740000067a02 */ /* 0x000fe40000000f00 */
[----:B------:R-:W-:Y:S02]  /*0a50*/  IADD3 R62, P0, P2, R7, c[0x0][0x178], R4 ;  /* 0x00005e00073e7a10 */ /* 0x000fe40007a1e004 */
[----:B0-----:R-:W-:Y:S01]  /*0a60*/  LEA R47, R50, R46, 0x2 ;  /* 0x0000002e322f7211 */ /* 0x001fe200078e10ff */
[----:B------:R0:W1:Y:S01]  /*0a70*/  R2UR UR4, R22 ;  /* 0x00000000160473c2 */ /* 0x00006200000e0000 */
[----:B------:R-:W-:Y:S01]  /*0a80*/  IMAD.HI R7, R5, 0x2, RZ ;  /* 0x0000000205077827 */ /* 0x000fe200078e02ff */
[----:B------:R-:W-:Y:S02]  /*0a90*/  ISETP.GE.AND P1, PT, R6, 0x1, PT ;  /* 0x000000010600780c */ /* 0x000fe40003f26270 */
[----:B------:R-:W-:Y:S02]  /*0aa0*/  SHF.R.U32.HI R18, RZ, 0x1, R0 ;  /* 0x00000001ff127819 */ /* 0x000fe40000011600 */
[----:B------:R-:W-:Y:S01]  /*0ab0*/  LOP3.LUT R6, R0, 0xc0, RZ, 0xc0, !PT ;  /* 0x000000c000067812 */ /* 0x000fe200078ec0ff */
[----:B0-----:R-:W-:Y:S01]  /*0ac0*/  IMAD.HI R22, R9, 0x2, RZ ;  /* 0x0000000209167827 */ /* 0x001fe200078e02ff */
[----:B------:R-:W-:-:S03]  /*0ad0*/  LOP3.LUT R48, R18, 0xc, RZ, 0xc0, !PT ;  /* 0x0000000c12307812 */ /* 0x000fc600078ec0ff */
[----:B------:R-:W-:Y:S01]  /*0ae0*/  IMAD R9, R50, 0x4, R47 ;  /* 0x0000000432097824 */ /* 0x000fe200078e022f */
[----:B------:R-:W-:Y:S02]  /*0af0*/  IADD3.X R64, R22, c[0x0][0x17c], R7, P0, P2 ;  /* 0x00005f0016407a10 */ /* 0x000fe400007e4407 */
[----:B------:R-:W-:Y:S01]  /*0b00*/  SHF.L.U32 R5, R0, 0x1, RZ ;  /* 0x0000000100057819 */ /* 0x000fe200000006ff */
[----:B------:R-:W-:Y:S01]  /*0b10*/  IMAD R22, R50, 0x4, R9 ;  /* 0x0000000432167824 */ /* 0x000fe200078e0209 */
[----:B------:R-:W-:Y:S02]  /*0b20*/  SHF.R.U32.HI R18, RZ, 0x2, R6 ;  /* 0x00000002ff127819 */ /* 0x000fe40000011606 */
[----:B------:R-:W-:Y:S02]  /*0b30*/  LEA R174, P0, R11, R62, 0x1 ;  /* 0x0000003e0bae7211 */ /* 0x000fe400078008ff */
[----:B------:R-:W-:Y:S02]  /*0b40*/  LOP3.LUT R7, R18, 0x1fe, R5, 0x78, !PT ;  /* 0x000001fe12077812 */ /* 0x000fe400078e7805 */
[----:B------:R-:W-:-:S02]  /*0b50*/  LEA R18, R50, R22, 0x2 ;  /* 0x0000001632127211 */ /* 0x000fc400078e10ff */
[----:B------:R-:W-:Y:S02]  /*0b60*/  LEA.HI.X.SX32 R175, R11, R64, 0x1, P0 ;  /* 0x000000400baf7211 */ /* 0x000fe400000f0eff */
[-C--:B------:R-:W-:Y:S01]  /*0b70*/  LEA R172, P2, R17, R62.reuse, 0x1 ;  /* 0x0000003e11ac7211 */ /* 0x080fe200078408ff */
[C---:B------:R-:W-:Y:S01]  /*0b80*/  IMAD R11, R50.reuse, 0x4, R18 ;  /* 0x00000004320b7824 */ /* 0x040fe200078e0212 */
[----:B------:R-:W-:Y:S02]  /*0b90*/  LEA R170, P3, R21, R62, 0x1 ;  /* 0x0000003e15aa7211 */ /* 0x000fe400078608ff */
[-C--:B------:R-:W-:Y:S02]  /*0ba0*/  LEA.HI.X.SX32 R173, R17, R64.reuse, 0x1, P2 ;  /* 0x0000004011ad7211 */ /* 0x080fe400010f0eff */
[----:B------:R-:W-:Y:S02]  /*0bb0*/  LEA R17, R50, R11, 0x2 ;  /* 0x0000000b32117211 */ /* 0x000fe400078e10ff */
[----:B------:R-:W-:-:S02]  /*0bc0*/  LEA.HI.X.SX32 R171, R21, R64, 0x1, P3 ;  /* 0x0000004015ab7211 */ /* 0x000fc400018f0eff */
[-C--:B------:R-:W-:Y:S01]  /*0bd0*/  LEA R162, P3, R13, R62.reuse, 0x1 ;  /* 0x0000003e0da27211 */ /* 0x080fe200078608ff */
[C---:B------:R-:W-:Y:S01]  /*0be0*/  IMAD R21, R50.reuse, 0x4, R17 ;  /* 0x0000000432157824 */ /* 0x040fe200078e0211 */
[----:B------:R-:W-:Y:S02]  /*0bf0*/  LEA R164, P2, R15, R62, 0x1 ;  /* 0x0000003e0fa47211 */ /* 0x000fe400078408ff */
[-C--:B------:R-:W-:Y:S02]  /*0c00*/  LEA.HI.X.SX32 R163, R13, R64.reuse, 0x1, P3 ;  /* 0x000000400da37211 */ /* 0x080fe400018f0eff */
[C---:B------:R-:W-:Y:S02]  /*0c10*/  LEA R13, R50.reuse, R21, 0x2 ;  /* 0x00000015320d7211 */ /* 0x040fe400078e10ff */
[----:B------:R-:W-:Y:S02]  /*0c20*/  LEA.HI.X.SX32 R165, R15, R64, 0x1, P2 ;  /* 0x000000400fa57211 */ /* 0x000fe400010f0eff */
[-C--:B------:R-:W-:Y:S01]  /*0c30*/  LEA R168, P0, R23, R62.reuse, 0x1 ;  /* 0x0000003e17a87211 */ /* 0x080fe200078008ff */
[----:B------:R-:W-:Y:S01]  /*0c40*/  IMAD R15, R50, 0x4, R13 ;  /* 0x00000004320f7824 */ /* 0x000fe200078e020d */
[----:B------:R-:W-:-:S02]  /*0c50*/  LEA R158, P2, R45, R62, 0x1 ;  /* 0x0000003e2d9e7211 */ /* 0x000fc400078408ff */
[----:B------:R-:W-:Y:S02]  /*0c60*/  LEA.HI.X.SX32 R169, R23, R64, 0x1, P0 ;  /* 0x0000004017a97211 */ /* 0x000fe400000f0eff */
[C---:B------:R-:W-:Y:S02]  /*0c70*/  LEA R166, P0, R43.reuse, R62, 0x1 ;  /* 0x0000003e2ba67211 */ /* 0x040fe400078008ff */
[C---:B------:R-:W-:Y:S02]  /*0c80*/  LEA R23, R50.reuse, R15, 0x2 ;  /* 0x0000000f32177211 */ /* 0x040fe400078e10ff */
[-C--:B------:R-:W-:Y:S02]  /*0c90*/  LEA.HI.X.SX32 R167, R43, R64.reuse, 0x1, P0 ;  /* 0x000000402ba77211 */ /* 0x080fe400000f0eff */
[----:B------:R-:W-:Y:S01]  /*0ca0*/  LEA.HI.X.SX32 R159, R45, R64, 0x1, P2 ;  /* 0x000000402d9f7211 */ /* 0x000fe200010f0eff */
[----:B------:R-:W-:Y:S01]  /*0cb0*/  IMAD R43, R50, 0x4, R23 ;  /* 0x00000004322b7824 */ /* 0x000fe200078e0217 */
[----:B------:R-:W-:-:S02]  /*0cc0*/  LEA R156, P3, R46, R62, 0x1 ;  /* 0x0000003e2e9c7211 */ /* 0x000fc400078608ff */
[C---:B------:R-:W-:Y:S02]  /*0cd0*/  LEA R152, P2, R9.reuse, R62, 0x1 ;  /* 0x0000003e09987211 */ /* 0x040fe400078408ff */
[-C--:B------:R-:W-:Y:S02]  /*0ce0*/  LEA.HI.X.SX32 R157, R46, R64.reuse, 0x1, P3 ;  /* 0x000000402e9d7211 */ /* 0x080fe400018f0eff */
[----:B------:R-:W-:Y:S02]  /*0cf0*/  LEA.HI.X.SX32 R153, R9, R64, 0x1, P2 ;  /* 0x0000004009997211 */ /* 0x000fe400010f0eff */
[----:B------:R-:W-:Y:S02]  /*0d00*/  LEA R150, P3, R22, R62, 0x1 ;  /* 0x0000003e16967211 */ /* 0x000fe400078608ff */
[----:B------:R-:W-:Y:S02]  /*0d10*/  LEA R9, R50, R43, 0x2 ;  /* 0x0000002b32097211 */ /* 0x000fe400078e10ff */
[----:B------:R-:W-:-:S02]  /*0d20*/  LEA.HI.X.SX32 R151, R22, R64, 0x1, P3 ;  /* 0x0000004016977211 */ /* 0x000fc400018f0eff */
[-C--:B------:R-:W-:Y:S01]  /*0d30*/  LEA R146, P2, R11, R62.reuse, 0x1 ;  /* 0x0000003e0b927211 */ /* 0x080fe200078408ff */
[C---:B------:R-:W-:Y:S01]  /*0d40*/  IMAD R22, R50.reuse, 0x4, R9 ;  /* 0x0000000432167824 */ /* 0x040fe200078e0209 */
[----:B------:R-:W-:Y:S02]  /*0d50*/  LEA R144, P3, R17, R62, 0x1 ;  /* 0x0000003e11907211 */ /* 0x000fe400078608ff */
[----:B------:R-:W-:Y:S02]  /*0d60*/  LEA.HI.X.SX32 R147, R11, R64, 0x1, P2 ;  /* 0x000000400b937211 */ /* 0x000fe400010f0eff */
[C---:B------:R-:W-:Y:S02]  /*0d70*/  LEA R11, R50.reuse, R22, 0x2 ;  /* 0x00000016320b7211 */ /* 0x040fe400078e10ff */
[----:B------:R-:W-:Y:S02]  /*0d80*/  LEA.HI.X.SX32 R145, R17, R64, 0x1, P3 ;  /* 0x0000004011917211 */ /* 0x000fe400018f0eff */
[-C--:B------:R-:W-:Y:S01]  /*0d90*/  LEA R140, P2, R13, R62.reuse, 0x1 ;  /* 0x0000003e0d8c7211 */ /* 0x080fe200078408ff */
[----:B------:R-:W-:Y:S01]  /*0da0*/  IMAD R17, R50, 0x4, R11 ;  /* 0x0000000432117824 */ /* 0x000fe200078e020b */
[----:B------:R-:W-:-:S02]  /*0db0*/  LEA R160, P0, R44, R62, 0x1 ;  /* 0x0000003e2ca07211 */ /* 0x000fc400078008ff */
[-C--:B------:R-:W-:Y:S02]  /*0dc0*/  LEA.HI.X.SX32 R141, R13, R64.reuse, 0x1, P2 ;  /* 0x000000400d8d7211 */ /* 0x080fe400010f0eff */
[----:B------:R-:W-:Y:S02]  /*0dd0*/  LEA.HI.X.SX32 R161, R44, R64, 0x1, P0 ;  /* 0x000000402ca17211 */ /* 0x000fe400000f0eff */
[-C--:B------:R-:W-:Y:S02]  /*0de0*/  LEA R138, P3, R15, R62.reuse, 0x1 ;  /* 0x0000003e0f8a7211 */ /* 0x080fe400078608ff */
[C---:B------:R-:W-:Y:S02]  /*0df0*/  LEA R13, R50.reuse, R17, 0x2 ;  /* 0x00000011320d7211 */ /* 0x040fe400078e10ff */
[----:B------:R-:W-:Y:S02]  /*0e00*/  LEA R154, P0, R47, R62, 0x1 ;  /* 0x0000003e2f9a7211 */ /* 0x000fe400078008ff */
[-C--:B------:R-:W-:Y:S01]  /*0e10*/  LEA.HI.X.SX32 R139, R15, R64.reuse, 0x1, P3 ;  /* 0x000000400f8b7211 */ /* 0x080fe200018f0eff */
[----:B------:R-:W-:Y:S01]  /*0e20*/  IMAD R15, R50, 0x4, R13 ;  /* 0x00000004320f7824 */ /* 0x000fe200078e020d */
[----:B------:R-:W-:-:S02]  /*0e30*/  LEA.HI.X.SX32 R155, R47, R64, 0x1, P0 ;  /* 0x000000402f9b7211 */ /* 0x000fc400000f0eff */
[CC--:B------:R-:W-:Y:S02]  /*0e40*/  LEA R132, P3, R9.reuse, R62.reuse, 0x1 ;  /* 0x0000003e09847211 */ /* 0x0c0fe400078608ff */
[C---:B------:R-:W-:Y:S02]  /*0e50*/  LEA R148, P0, R18.reuse, R62, 0x1 ;  /* 0x0000003e12947211 */ /* 0x040fe400078008ff */
[-C--:B------:R-:W-:Y:S02]  /*0e60*/  LEA.HI.X.SX32 R133, R9, R64.reuse, 0x1, P3 ;  /* 0x0000004009857211 */ /* 0x080fe400018f0eff */
[----:B------:R-:W-:Y:S02]  /*0e70*/  LEA.HI.X.SX32 R149, R18, R64, 0x1, P0 ;  /* 0x0000004012957211 */ /* 0x000fe400000f0eff */
[----:B------:R-:W-:Y:S02]  /*0e80*/  LEA R134, P2, R43, R62, 0x1 ;  /* 0x0000003e2b867211 */ /* 0x000fe400078408ff */
[----:B------:R-:W-:-:S02]  /*0e90*/  LEA R9, R50, R15, 0x2 ;  /* 0x0000000f32097211 */ /* 0x000fc400078e10ff */
[----:B------:R-:W-:Y:S02]  /*0ea0*/  LEA R142, P0, R21, R62, 0x1 ;  /* 0x0000003e158e7211 */ /* 0x000fe400078008ff */
[-C--:B------:R-:W-:Y:S01]  /*0eb0*/  LEA.HI.X.SX32 R135, R43, R64.reuse, 0x1, P2 ;  /* 0x000000402b877211 */ /* 0x080fe200010f0eff */
[----:B------:R-:W-:Y:S01]  /*0ec0*/  IMAD R18, R50, 0x4, R9 ;  /* 0x0000000432127824 */ /* 0x000fe200078e0209 */
[----:B------:R-:W-:Y:S02]  /*0ed0*/  LEA.HI.X.SX32 R143, R21, R64, 0x1, P0 ;  /* 0x00000040158f7211 */ /* 0x000fe400000f0eff */
[-C--:B------:R-:W-:Y:S02]  /*0ee0*/  LEA R128, P2, R11, R62.reuse, 0x1 ;  /* 0x0000003e0b807211 */ /* 0x080fe400078408ff */
[----:B------:R-:W-:Y:S02]  /*0ef0*/  LEA R136, P0, R23, R62, 0x1 ;  /* 0x0000003e17887211 */ /* 0x000fe400078008ff */
[----:B------:R-:W-:-:S02]  /*0f00*/  LEA.HI.X.SX32 R129, R11, R64, 0x1, P2 ;  /* 0x000000400b817211 */ /* 0x000fc400010f0eff */
[----:B------:R-:W-:Y:S02]  /*0f10*/  LEA.HI.X.SX32 R137, R23, R64, 0x1, P0 ;  /* 0x0000004017897211 */ /* 0x000fe400000f0eff */
[C---:B------:R-:W-:Y:S02]  /*0f20*/  LEA R126, P3, R17.reuse, R62, 0x1 ;  /* 0x0000003e117e7211 */ /* 0x040fe400078608ff */
[----:B------:R-:W-:Y:S02]  /*0f30*/  LEA R11, R50, R18, 0x2 ;  /* 0x00000012320b7211 */ /* 0x000fe400078e10ff */
[----:B------:R-:W-:Y:S02]  /*0f40*/  LEA R130, P0, R22, R62, 0x1 ;  /* 0x0000003e16827211 */ /* 0x000fe400078008ff */
[-C--:B------:R-:W-:Y:S01]  /*0f50*/  LEA.HI.X.SX32 R127, R17, R64.reuse, 0x1, P3 ;  /* 0x00000040117f7211 */ /* 0x080fe200018f0eff */
[----:B------:R-:W-:Y:S01]  /*0f60*/  IMAD R17, R50, 0x4, R11 ;  /* 0x0000000432117824 */ /* 0x000fe200078e020b */
[----:B------:R-:W-:-:S02]  /*0f70*/  LEA.HI.X.SX32 R131, R22, R64, 0x1, P0 ;  /* 0x0000004016837211 */ /* 0x000fc400000f0eff */
[-C--:B------:R-:W-:Y:S02]  /*0f80*/  LEA R120, P3, R9, R62.reuse, 0x1 ;  /* 0x0000003e09787211 */ /* 0x080fe400078608ff */
[C---:B------:R-:W-:Y:S02]  /*0f90*/  SHF.L.U32 R4, R0.reuse, 0x2, RZ ;  /* 0x0000000200047819 */ /* 0x040fe400000006ff */
[----:B------:R-:W-:Y:S02]  /*0fa0*/  LEA R124, P0, R13, R62, 0x1 ;  /* 0x0000003e0d7c7211 */ /* 0x000fe400078008ff */
[----:B------:R-:W-:Y:S02]  /*0fb0*/  LEA.HI.X.SX32 R121, R9, R64, 0x1, P3 ;  /* 0x0000004009797211 */ /* 0x000fe400018f0eff */
[----:B------:R-:W-:Y:S02]  /*0fc0*/  LOP3.LUT R30, R0, 0x7, RZ, 0xc0, !PT ;  /* 0x00000007001e7812 */ /* 0x000fe400078ec0ff */
[----:B------:R-:W-:-:S02]  /*0fd0*/  LOP3.LUT R49, R4, 0x80, RZ, 0xc0, !PT ;  /* 0x0000008004317812 */ /* 0x000fc400078ec0ff */
[----:B------:R-:W-:Y:S02]  /*0fe0*/  LEA.HI.X.SX32 R125, R13, R64, 0x1, P0 ;  /* 0x000000400d7d7211 */ /* 0x000fe400000f0eff */
[----:B------:R-:W-:Y:S02]  /*0ff0*/  LEA R9, R50, R17, 0x2 ;  /* 0x0000001132097211 */ /* 0x000fe400078e10ff */
[-C--:B------:R-:W-:Y:S01]  /*1000*/  LEA R50, P0, R18, R62.reuse, 0x1 ;  /* 0x0000003e12327211 */ /* 0x080fe200078008ff */
[----:B------:R-:W-:Y:S01]  /*1010*/  IMAD R49, R30, 0x10, R49 ;  /* 0x000000101e317824 */ /* 0x000fe200078e0231 */
[----:B------:R-:W-:Y:S02]  /*1020*/  LEA R122, P2, R15, R62, 0x1 ;  /* 0x0000003e0f7a7211 */ /* 0x000fe400078408ff */
[----:B------:R-:W-:Y:S02]  /*1030*/  LEA.HI.X.SX32 R51, R18, R64, 0x1, P0 ;  /* 0x0000004012337211 */ /* 0x000fe400000f0eff */
[----:B------:R-:W-:Y:S01]  /*1040*/  LOP3.LUT R18, R7, 0x40, RZ, 0x3c, !PT ;  /* 0x0000004007127812 */ /* 0x000fe200078e3cff */
[----:B--2---:R-:W-:Y:S01]  /*1050*/  STS.U16 [R7], R24 ;  /* 0x0000001807007388 */ /* 0x004fe20000000400 */
[----:B------:R-:W-:-:S02]  /*1060*/  IADD3 R6, R48, R49, RZ ;  /* 0x0000003130067210 */ /* 0x000fc40007ffe0ff */
[----:B------:R-:W-:Y:S01]  /*1070*/  LEA.HI.X.SX32 R123, R15, R64, 0x1, P2 ;  /* 0x000000400f7b7211 */ /* 0x000fe200010f0eff */
[----:B-----5:R-:W-:Y:S01]  /*1080*/  STS.U16 [R7+0x400], R26 ;  /* 0x0004001a07007388 */ /* 0x020fe20000000400 */
[-C--:B------:R-:W-:Y:S02]  /*1090*/  LEA R44, P2, R11, R62.reuse, 0x1 ;  /* 0x0000003e0b2c7211 */ /* 0x080fe400078408ff */
[-C--:B------:R-:W-:Y:S01]  /*10a0*/  LEA R46, P3, R17, R62.reuse, 0x1 ;  /* 0x0000003e112e7211 */ /* 0x080fe200078608ff */
[----:B------:R-:W-:Y:S01]  /*10b0*/  STS.U16 [R7+0x800], R28 ;  /* 0x0008001c07007388 */ /* 0x000fe20000000400 */
[----:B------:R-:W-:-:S03]  /*10c0*/  LEA R48, P4, R9, R62, 0x1 ;  /* 0x0000003e09307211 */ /* 0x000fc600078808ff */
[----:B------:R-:W-:Y:S01]  /*10d0*/  STS.U16 [R7+0xc00], R32 ;  /* 0x000c002007007388 */ /* 0x000fe20000000400 */
[----:B------:R-:W-:-:S03]  /*10e0*/  LOP3.LUT R13, R4, 0x180, RZ, 0xc0, !PT ;  /* 0x00000180040d7812 */ /* 0x000fc600078ec0ff */
[----:B------:R-:W-:Y:S01]  /*10f0*/  STS.U16 [R7+0x1000], R34 ;  /* 0x0010002207007388 */ /* 0x000fe20000000400 */
[----:B-1----:R-:W-:-:S03]  /*1100*/  USHF.L.U32 UR8, UR4, 0x4, URZ ;  /* 0x0000000404087899 */ /* 0x002fc6000800063f */
[----:B------:R-:W-:Y:S04]  /*1110*/  STS.U16 [R7+0x1400], R36 ;  /* 0x0014002407007388 */ /* 0x000fe80000000400 */
[----:B------:R-:W-:Y:S04]  /*1120*/  STS.U16 [R7+0x1800], R38 ;  /* 0x0018002607007388 */ /* 0x000fe80000000400 */
[----:B------:R-:W-:Y:S04]  /*1130*/  STS.U16 [R7+0x1c00], R40 ;  /* 0x001c002807007388 */ /* 0x000fe80000000400 */
[----:B------:R-:W-:Y:S04]  /*1140*/  STS.U16 [R7+0x2000], R42 ;  /* 0x0020002a07007388 */ /* 0x000fe80000000400 */
[----:B---3--:R-:W-:Y:S04]  /*1150*/  STS.U16 [R7+0x2400], R52 ;  /* 0x0024003407007388 */ /* 0x008fe80000000400 */
[----:B------:R-:W-:Y:S04]  /*1160*/  STS.U16 [R7+0x2800], R54 ;  /* 0x0028003607007388 */ /* 0x000fe80000000400 */
[----:B----4-:R-:W-:Y:S04]  /*1170*/  STS.U16 [R7+0x3000], R58 ;  /* 0x0030003a07007388 */ /* 0x010fe80000000400 */
[----:B------:R-:W-:Y:S04]  /*1180*/  STS.U16 [R7+0x2c00], R56 ;  /* 0x002c003807007388 */ /* 0x000fe80000000400 */
[----:B------:R-:W-:Y:S04]  /*1190*/  STS.U16 [R7+0x3400], R60 ;  /* 0x0034003c07007388 */ /* 0x000fe80000000400 */
[----:B------:R-:W-:Y:S01]  /*11a0*/  STS.U16 [R7+0x3800], R10 ;  /* 0x0038000a07007388 */ /* 0x000fe20000000400 */
[-C--:B------:R-:W-:Y:S01]  /*11b0*/  LEA.HI.X.SX32 R45, R11, R64.reuse, 0x1, P2 ;  /* 0x000000400b2d7211 */ /* 0x080fe200010f0eff */
[----:B------:R-:W-:Y:S01]  /*11c0*/  IMAD.MOV.U32 R113, RZ, RZ, -0x800000 ;  /* 0xff800000ff717424 */ /* 0x000fe200078e00ff */
[-C--:B------:R-:W-:Y:S01]  /*11d0*/  LEA.HI.X.SX32 R47, R17, R64.reuse, 0x1, P3 ;  /* 0x00000040112f7211 */ /* 0x080fe200018f0eff */
[----:B------:R-:W-:Y:S01]  /*11e0*/  IMAD.MOV.U32 R112, RZ, RZ, -0x800000 ;  /* 0xff800000ff707424 */ /* 0x000fe200078e00ff */
[----:B------:R-:W-:Y:S01]  /*11f0*/  LEA.HI.X.SX32 R49, R9, R64, 0x1, P4 ;  /* 0x0000004009317211 */ /* 0x000fe200020f0eff */
[----:B------:R-:W-:Y:S01]  /*1200*/  IMAD.MOV.U32 R9, RZ, RZ, 0x3f800000 ;  /* 0x3f800000ff097424 */ /* 0x000fe200078e00ff */
[----:B------:R-:W-:Y:S01]  /*1210*/  MOV R43, 0xff800000 ;  /* 0xff800000002b7802 */ /* 0x000fe20000000f00 */
[----:B------:R-:W-:Y:S01]  /*1220*/  IMAD.MOV.U32 R114, RZ, RZ, -0x800000 ;  /* 0xff800000ff727424 */ /* 0x000fe200078e00ff */
[----:B------:R-:W-:Y:S01]  /*1230*/  MOV R115, 0xff800000 ;  /* 0xff80000000737802 */ /* 0x000fe20000000f00 */
[----:B------:R-:W-:Y:S01]  /*1240*/  IMAD.MOV.U32 R116, RZ, RZ, -0x800000 ;  /* 0xff800000ff747424 */ /* 0x000fe200078e00ff */
[----:B------:R-:W-:Y:S01]  /*1250*/  MOV R117, 0xff800000 ;  /* 0xff80000000757802 */ /* 0x000fe20000000f00 */
[----:B------:R-:W-:Y:S01]  /*1260*/  IMAD.MOV.U32 R17, RZ, RZ, 0x3f800000 ;  /* 0x3f800000ff117424 */ /* 0x000fe200078e00ff */
[----:B------:R-:W-:Y:S04]  /*1270*/  STS.U16 [R7+0x3c00], R16 ;  /* 0x003c001007007388 */ /* 0x000fe80000000400 */
        /* <DEDUP_REMOVED lines=8> */
[----:B------:R0:W-:Y:S04]  /*1300*/  STS.U16 [R18+0x2200], R41 ;  /* 0x0022002912007388 */ /* 0x0001e80000000400 */
[----:B------:R-:W-:Y:S04]  /*1310*/  STS.U16 [R18+0x2600], R53 ;  /* 0x0026003512007388 */ /* 0x000fe80000000400 */
[----:B------:R-:W-:Y:S04]  /*1320*/  STS.U16 [R18+0x2a00], R55 ;  /* 0x002a003712007388 */ /* 0x000fe80000000400 */
[----:B------:R1:W-:Y:S04]  /*1330*/  STS.U16 [R18+0x2e00], R20 ;  /* 0x002e001412007388 */ /* 0x0003e80000000400 */
[----:B------:R-:W-:Y:S04]  /*1340*/  STS.U16 [R18+0x3200], R19 ;  /* 0x0032001312007388 */ /* 0x000fe80000000400 */
[----:B------:R-:W-:Y:S04]  /*1350*/  STS.U16 [R18+0x3600], R8 ;  /* 0x0036000812007388 */ /* 0x000fe80000000400 */
[----:B------:R-:W-:Y:S04]  /*1360*/  STS.U16 [R18+0x3a00], R14 ;  /* 0x003a000e12007388 */ /* 0x000fe80000000400 */
[----:B------:R2:W-:Y:S01]  /*1370*/  STS.U16 [R18+0x3e00], R12 ;  /* 0x003e000c12007388 */ /* 0x0005e20000000400 */
[----:B------:R-:W-:Y:S01]  /*1380*/  MOV R119, 0xff800000 ;  /* 0xff80000000777802 */ /* 0x000fe20000000f00 */
[----:B------:R-:W-:Y:S01]  /*1390*/  IMAD.MOV.U32 R21, RZ, RZ, 0x3f800000 ;  /* 0x3f800000ff157424 */ /* 0x000fe200078e00ff */
[----:B------:R-:W-:Y:S01]  /*13a0*/  MOV R11, 0x3f800000 ;  /* 0x3f800000000b7802 */ /* 0x000fe20000000f00 */
[----:B0-----:R-:W-:Y:S01]  /*13b0*/  IMAD.MOV.U32 R41, RZ, RZ, 0x3f800000 ;  /* 0x3f800000ff297424 */ /* 0x001fe200078e00ff */
[----:B-1----:R-:W-:Y:S01]  /*13c0*/  MOV R20, 0x3f800000 ;  /* 0x3f80000000147802 */ /* 0x002fe20000000f00 */
[----:B------:R-:W-:Y:S01]  /*13d0*/  CS2R R56, SRZ ;  /* 0x0000000000387805 */ /* 0x000fe2000001ff00 */
[----:B--2---:R-:W-:Y:S01]  /*13e0*/  LOP3.LUT R18, R0, 0xff, RZ, 0xc0, !PT ;  /* 0x000000ff00127812 */ /* 0x004fe200078ec0ff */
[----:B------:R-:W-:Y:S01]  /*13f0*/  CS2R R58, SRZ ;  /* 0x00000000003a7805 */ /* 0x000fe2000001ff00 */
[----:B------:R-:W-:Y:S01]  /*1400*/  MOV R22, 0x3f800000 ;  /* 0x3f80000000167802 */ /* 0x000fe20000000f00 */
[----:B------:R-:W-:Y:S01]  /*1410*/  CS2R R64, SRZ ;  /* 0x0000000000407805 */ /* 0x000fe2000001ff00 */
[----:B------:R-:W-:Y:S01]  /*1420*/  MOV R40, 0x3f800000 ;  /* 0x3f80000000287802 */ /* 0x000fe20000000f00 */
[----:B------:R-:W-:Y:S01]  /*1430*/  CS2R R66, SRZ ;  /* 0x0000000000427805 */ /* 0x000fe2000001ff00 */
        /* <DEDUP_REMOVED lines=11> */
[----:B------:R-:W-:Y:S01]  /*14f0*/  ISETP.GE.U32.AND P0, PT, R18, 0x40, PT ;  /* 0x000000401200780c */ /* 0x000fe20003f06070 */
[----:B------:R-:W-:Y:S01]  /*1500*/  CS2R R94, SRZ ;  /* 0x00000000005e7805 */ /* 0x000fe2000001ff00 */
[----:B------:R-:W-:Y:S01]  /*1510*/  IMAD.SHL.U32 R23, R0, 0x40, RZ ;  /* 0x0000004000177824 */ /* 0x000fe200078e00ff */
[----:B------:R-:W-:Y:S01]  /*1520*/  LEA R24, R30, R13, 0x3 ;  /* 0x0000000d1e187211 */ /* 0x000fe200078e18ff */
[----:B------:R-:W-:Y:S05]  /*1530*/  @!P1 BRA `(.L_x_0) ;  /* 0x00002d0000009947 */ /* 0x000fea0003800000 */
[----:B------:R-:W-:Y:S01]  /*1540*/  IMAD R10, R30, 0x90, RZ ;  /* 0x000000901e0a7824 */ /* 0x000fe200078e02ff */
[--C-:B------:R-:W-:Y:S01]  /*1550*/  SHF.R.U32.HI R11, RZ, 0x3, R0.reuse ;  /* 0x00000003ff0b7819 */ /* 0x100fe20000011600 */
[----:B------:R-:W-:Y:S01]  /*1560*/  IMAD.MOV.U32 R38, RZ, RZ, c[0x0][0x1b8] ;  /* 0x00006e00ff267624 */ /* 0x000fe200078e00ff */
[----:B------:R-:W-:Y:S01]  /*1570*/  LOP3.LUT R25, R0, 0x1c, RZ, 0xc0, !PT ;  /* 0x0000001c00197812 */ /* 0x000fe200078ec0ff */
[----:B------:R-:W-:Y:S01]  /*1580*/  UISETP.NE.U32.AND UP0, UPT, UR7, URZ, UPT ;  /* 0x0000003f0700728c */ /* 0x000fe2000bf05070 */
[----:B------:R-:W-:Y:S01]  /*1590*/  LOP3.LUT R9, R10, 0x10, R5, 0x78, !PT ;  /* 0x000000100a097812 */ /* 0x000fe200078e7805 */
[----:B------:R-:W-:Y:S01]  /*15a0*/  IMAD.MOV.U32 R41, RZ, RZ, 0x3f800000 ;  /* 0x3f800000ff297424 */ /* 0x000fe200078e00ff */
[----:B------:R-:W-:Y:S01]  /*15b0*/  LOP3.LUT R8, R0, 0x10, RZ, 0xc0, !PT ;  /* 0x0000001000087812 */ /* 0x000fe200078ec0ff */
[----:B------:R-:W-:Y:S01]  /*15c0*/  USEL UR6, URZ, 0x110, !UP0 ;  /* 0x000001103f067887 */ /* 0x000fe2000c000000 */
[----:B------:R-:W-:Y:S01]  /*15d0*/  LOP3.LUT R10, R11, 0xc, RZ, 0xc0, !PT ;  /* 0x0000000c0b0a7812 */ /* 0x000fe200078ec0ff */
[----:B------:R-:W-:Y:S01]  /*15e0*/  CS2R R56, SRZ ;  /* 0x0000000000387805 */ /* 0x000fe2000001ff00 */
[----:B------:R-:W-:Y:S01]  /*15f0*/  SHF.L.U32 R27, R25, 0x2, RZ ;  /* 0x00000002191b7819 */ /* 0x000fe200000006ff */
[----:B------:R-:W-:Y:S01]  /*1600*/  IMAD.SHL.U32 R8, R8, 0x40, RZ ;  /* 0x0000004008087824 */ /* 0x000fe200078e00ff */
[C---:B------:R-:W-:Y:S01]  /*1610*/  LOP3.LUT R12, R0.reuse, 0x7f, RZ, 0xc0, !PT ;  /* 0x0000007f000c7812 */ /* 0x040fe200078ec0ff */
[----:B------:R-:W-:Y:S01]  /*1620*/  CS2R R58, SRZ ;  /* 0x00000000003a7805 */ /* 0x000fe2000001ff00 */
[----:B------:R-:W-:Y:S01]  /*1630*/  SHF.R.U32.HI R14, RZ, 0x7, R0 ;  /* 0x00000007ff0e7819 */ /* 0x000fe20000011600 */
[----:B------:R-:W-:Y:S01]  /*1640*/  IMAD.IADD R27, R27, 0x1, R10 ;  /* 0x000000011b1b7824 */ /* 0x000fe200078e020a */
[----:B------:R-:W-:Y:S01]  /*1650*/  LOP3.LUT R10, R0, 0x1f, RZ, 0xc0, !PT ;  /* 0x0000001f000a7812 */ /* 0x000fe200078ec0ff */
[----:B------:R-:W-:Y:S01]  /*1660*/  IMAD R11, R12, c[0x0][0x1a8], RZ ;  /* 0x00006a000c0b7a24 */ /* 0x000fe200078e02ff */
[----:B------:R-:W-:Y:S01]  /*1670*/  LOP3.LUT R20, R4, 0xc, RZ, 0xc0, !PT ;  /* 0x0000000c04147812 */ /* 0x000fe200078ec0ff */
[----:B------:R-:W-:Y:S01]  /*1680*/  IMAD.SHL.U32 R39, R12, 0x2, RZ ;  /* 0x000000020c277824 */ /* 0x000fe200078e00ff */
[----:B------:R-:W-:Y:S01]  /*1690*/  LOP3.LUT R26, R9, R8, RZ, 0xfc, !PT ;  /* 0x00000008091a7212 */ /* 0x000fe200078efcff */
[----:B------:R-:W-:Y:S01]  /*16a0*/  IMAD R9, R2, c[0x0][0x1b0], RZ ;  /* 0x00006c0002097a24 */ /* 0x000fe200078e02ff */
[----:B------:R-:W-:Y:S01]  /*16b0*/  LOP3.LUT R17, R0, 0x60, RZ, 0xc0, !PT ;  /* 0x0000006000117812 */ /* 0x000fe200078ec0ff */
[----:B------:R-:W-:Y:S01]  /*16c0*/  IMAD R16, R10, c[0x0][0x1b4], RZ ;  /* 0x00006d000a107a24 */ /* 0x000fe200078e02ff */
[----:B------:R-:W-:Y:S01]  /*16d0*/  SGXT.U32 R14, R14, 0x1 ;  /* 0x000000010e0e781a */ /* 0x000fe20000000000 */
[----:B------:R-:W-:Y:S01]  /*16e0*/  IMAD R8, R2, c[0x0][0x1a0], RZ ;  /* 0x0000680002087a24 */ /* 0x000fe200078e02ff */
[----:B------:R-:W-:Y:S01]  /*16f0*/  SHF.L.U32 R32, R0, 0x3, RZ ;  /* 0x0000000300207819 */ /* 0x000fe200000006ff */
[----:B------:R-:W-:Y:S01]  /*1700*/  IMAD R19, R25, 0x10, R20 ;  /* 0x0000001019137824 */ /* 0x000fe200078e0214 */
[----:B------:R-:W-:Y:S01]  /*1710*/  SHF.R.U32.HI R22, RZ, 0x1, R17 ;  /* 0x00000001ff167819 */ /* 0x000fe20000011611 */
[----:B------:R-:W-:Y:S01]  /*1720*/  IMAD.SHL.U32 R15, R9, 0x2, RZ ;  /* 0x00000002090f7824 */ /* 0x000fe200078e00ff */
[----:B------:R-:W-:Y:S01]  /*1730*/  MOV R36, c[0x0][0x1a4] ;  /* 0x0000690000247a02 */ /* 0x000fe20000000f00 */
[----:B------:R-:W-:Y:S01]  /*1740*/  IMAD.SHL.U32 R20, R16, 0x2, RZ ;  /* 0x0000000210147824 */ /* 0x000fe200078e00ff */
[----:B------:R-:W-:Y:S01]  /*1750*/  LOP3.LUT R32, R32, 0x30, RZ, 0xc0, !PT ;  /* 0x0000003020207812 */ /* 0x000fe200078ec0ff */
[----:B------:R-:W-:Y:S01]  /*1760*/  IMAD R14, R14, c[0x0][0x1a4], RZ ;  /* 0x000069000e0e7a24 */ /* 0x000fe200078e02ff */
[----:B------:R-:W-:Y:S01]  /*1770*/  SHF.L.U32 R10, R8, 0x1, RZ ;  /* 0x00000001080a7819 */ /* 0x000fe200000006ff */
[----:B------:R-:W-:Y:S01]  /*1780*/  IMAD.HI R16, R16, 0x2, RZ ;  /* 0x0000000210107827 */ /* 0x000fe200078e02ff */
[C---:B------:R-:W-:Y:S01]  /*1790*/  SHF.L.U32 R13, R11.reuse, 0x1, RZ ;  /* 0x000000010b0d7819 */ /* 0x040fe200000006ff */
[----:B------:R-:W-:Y:S01]  /*17a0*/  CS2R R64, SRZ ;  /* 0x0000000000407805 */ /* 0x000fe2000001ff00 */
[----:B------:R-:W-:Y:S01]  /*17b0*/  LOP3.LUT R22, R22, 0x30, R5, 0x78, !PT ;  /* 0x0000003016167812 */ /* 0x000fe200078e7805 */
[----:B------:R-:W-:Y:S01]  /*17c0*/  IMAD.HI R11, R11, 0x2, RZ ;  /* 0x000000020b0b7827 */ /* 0x000fe200078e02ff */
[----:B------:R-:W-:Y:S01]  /*17d0*/  IADD3 R176, P3, P4, R20, c[0x0][0x170], R15 ;  /* 0x00005c0014b07a10 */ /* 0x000fe20007c7e00f */
[----:B------:R-:W-:Y:S01]  /*17e0*/  CS2R R66, SRZ ;  /* 0x0000000000427805 */ /* 0x000fe2000001ff00 */
[----:B------:R-:W-:Y:S01]  /*17f0*/  LEA R34, R30, UR8, 0x6 ;  /* 0x000000081e227c11 */ /* 0x000fe2000f8e30ff */
[----:B------:R-:W-:Y:S01]  /*1800*/  IMAD.HI R15, R9, 0x2, RZ ;  /* 0x00000002090f7827 */ /* 0x000fe200078e02ff */
[----:B------:R-:W-:Y:S01]  /*1810*/  LOP3.LUT R29, R32, 0x30, R5, 0x78, !PT ;  /* 0x00000030201d7812 */ /* 0x000fe200078e7805 */
[----:B------:R-:W-:Y:S01]  /*1820*/  CS2R R84, SRZ ;  /* 0x0000000000547805 */ /* 0x000fe2000001ff00 */
[----:B------:R-:W-:Y:S01]  /*1830*/  IADD3 R208, P1, P2, R13, c[0x0][0x168], R10 ;  /* 0x00005a000dd07a10 */ /* 0x000fe20007a3e00a */
[----:B------:R-:W-:Y:S01]  /*1840*/  IMAD R9, R36, 0x2, R14 ;  /* 0x0000000224097824 */ /* 0x000fe200078e020e */
[----:B------:R-:W-:Y:S01]  /*1850*/  IADD3 R28, R22, R19, RZ ;  /* 0x00000013161c7210 */ /* 0x000fe20007ffe0ff */
[----:B------:R-:W-:Y:S01]  /*1860*/  IMAD.HI R10, R8, 0x2, RZ ;  /* 0x00000002080a7827 */ /* 0x000fe200078e02ff */
[----:B------:R-:W-:Y:S01]  /*1870*/  SHF.R.U32.HI R19, RZ, 0x5, R0 ;  /* 0x00000005ff137819 */ /* 0x000fe20000011600 */
[----:B------:R-:W-:Y:S01]  /*1880*/  CS2R R86, SRZ ;  /* 0x0000000000567805 */ /* 0x000fe2000001ff00 */
[----:B------:R-:W-:Y:S01]  /*1890*/  LEA R20, R17, R30, 0x2 ;  /* 0x0000001e11147211 */ /* 0x000fe200078e10ff */
[C---:B------:R-:W-:Y:S01]  /*18a0*/  IMAD R13, R36.reuse, 0x2, R9 ;  /* 0x00000002240d7824 */ /* 0x040fe200078e0209 */
[----:B------:R-:W-:Y:S01]  /*18b0*/  SGXT.U32 R8, R19, 0x3 ;  /* 0x000000031308781a */ /* 0x000fe20000000000 */
[----:B------:R-:W-:Y:S01]  /*18c0*/  IMAD.IADD R29, R29, 0x1, R34 ;  /* 0x000000011d1d7824 */ /* 0x000fe200078e0222 */
[----:B------:R-:W-:Y:S01]  /*18d0*/  IADD3.X R34, R11, c[0x0][0x16c], R10, P1, P2 ;  /* 0x00005b000b227a10 */ /* 0x000fe20000fe440a */
[----:B------:R-:W-:Y:S01]  /*18e0*/  IMAD R10, R36, 0x2, R13 ;  /* 0x00000002240a7824 */ /* 0x000fe200078e020d */
[----:B------:R-:W-:Y:S01]  /*18f0*/  SHF.L.U32 R20, R20, 0x4, RZ ;  /* 0x0000000414147819 */ /* 0x000fe200000006ff */
[----:B------:R-:W-:Y:S01]  /*1900*/  CS2R R88, SRZ ;  /* 0x0000000000587805 */ /* 0x000fe2000001ff00 */
[----:B------:R-:W-:Y:S01]  /*1910*/  IADD3.X R33, R16, c[0x0][0x174], R15, P3, P4 ;  /* 0x00005d0010217a10 */ /* 0x000fe20001fe840f */
[----:B------:R-:W-:Y:S01]  /*1920*/  IMAD R16, R8, c[0x0][0x1b8], RZ ;  /* 0x00006e0008107a24 */ /* 0x000fe200078e02ff */
[----:B------:R-:W-:Y:S01]  /*1930*/  LOP3.LUT R11, R20, 0x30, R5, 0x78, !PT ;  /* 0x00000030140b7812 */ /* 0x000fe200078e7805 */
[----:B------:R-:W-:Y:S01]  /*1940*/  CS2R R90, SRZ ;  /* 0x00000000005a7805 */ /* 0x000fe2000001ff00 */
[----:B------:R-:W-:Y:S01]  /*1950*/  LEA R8, R36, R10, 0x1 ;  /* 0x0000000a24087211 */ /* 0x000fe200078e08ff */
[----:B------:R-:W-:Y:S01]  /*1960*/  CS2R R68, SRZ ;  /* 0x0000000000447805 */ /* 0x000fe2000001ff00 */
[----:B------:R-:W-:Y:S01]  /*1970*/  LEA R30, R30, R11, 0x8 ;  /* 0x0000000b1e1e7211 */ /* 0x000fe200078e40ff */
[----:B------:R-:W-:Y:S01]  /*1980*/  CS2R R70, SRZ ;  /* 0x0000000000467805 */ /* 0x000fe2000001ff00 */
[CC--:B------:R-:W-:Y:S01]  /*1990*/  LEA R236, P2, R9.reuse, R208.reuse, 0x1 ;  /* 0x000000d009ec7211 */ /* 0x0c0fe200078408ff */
[----:B------:R-:W-:Y:S01]  /*19a0*/  IMAD R11, R36, 0x2, R8 ;  /* 0x00000002240b7824 */ /* 0x000fe200078e0208 */
[----:B------:R-:W-:Y:S01]  /*19b0*/  LEA R238, P1, R14, R208, 0x1 ;  /* 0x000000d00eee7211 */ /* 0x000fe200078208ff */
[----:B------:R-:W-:Y:S01]  /*19c0*/  CS2R R80, SRZ ;  /* 0x0000000000507805 */ /* 0x000fe2000001ff00 */
[-C--:B------:R-:W-:Y:S01]  /*19d0*/  LEA.HI.X.SX32 R237, R9, R34.reuse, 0x1, P2 ;  /* 0x0000002209ed7211 */ /* 0x080fe200010f0eff */
[----:B------:R-:W-:Y:S01]  /*19e0*/  IMAD R15, R36, 0x2, R11 ;  /* 0x00000002240f7824 */ /* 0x000fe200078e020b */
[----:B------:R-:W-:Y:S01]  /*19f0*/  LEA.HI.X.SX32 R239, R14, R34, 0x1, P1 ;  /* 0x000000220eef7211 */ /* 0x000fe200008f0eff */
[----:B------:R-:W-:Y:S01]  /*1a00*/  CS2R R82, SRZ ;  /* 0x0000000000527805 */ /* 0x000fe2000001ff00 */
[-C--:B------:R-:W-:Y:S01]  /*1a10*/  LEA R232, P2, R10, R208.reuse, 0x1 ;  /* 0x000000d00ae87211 */ /* 0x080fe200078408ff */
[----:B------:R-:W-:Y:S01]  /*1a20*/  IMAD R9, R36, 0x2, R15 ;  /* 0x0000000224097824 */ /* 0x000fe200078e020f */
[C---:B------:R-:W-:Y:S01]  /*1a30*/  LEA R234, P1, R13.reuse, R208, 0x1 ;  /* 0x000000d00dea7211 */ /* 0x040fe200078208ff */
        /* <DEDUP_REMOVED lines=10> */
[C---:B------:R-:W-:Y:S01]  /*1ae0*/  IMAD R13, R36.reuse, 0x2, R10 ;  /* 0x00000002240d7824 */ /* 0x040fe200078e020a */
[----:B------:R-:W-:Y:S01]  /*1af0*/  LEA.HI.X.SX32 R229, R11, R34, 0x1, P2 ;  /* 0x000000220be57211 */ /* 0x000fe200010f0eff */
[----:B------:R-:W-:Y:S01]  /*1b00*/  CS2R R94, SRZ ;  /* 0x00000000005e7805 */ /* 0x000fe2000001ff00 */
[C---:B------:R-:W-:Y:S01]  /*1b10*/  LEA R224, P2, R9.reuse, R208, 0x1 ;  /* 0x000000d009e07211 */ /* 0x040fe200078408ff */
[----:B------:R-:W-:Y:S01]  /*1b20*/  IMAD R8, R36, 0x2, R13 ;  /* 0x0000000224087824 */ /* 0x000fe200078e020d */
[----:B------:R-:W-:Y:S01]  /*1b30*/  LEA R17, R38, R16, 0x3 ;  /* 0x0000001026117211 */ /* 0x000fe200078e18ff */
[----:B------:R-:W-:Y:S01]  /*1b40*/  UMOV UR4, URZ ;  /* 0x0000003f00047c82 */ /* 0x000fe20008000000 */
[----:B------:R-:W-:Y:S01]  /*1b50*/  LEA.HI.X.SX32 R225, R9, R34, 0x1, P2 ;  /* 0x0000002209e17211 */ /* 0x000fe200010f0eff */
[----:B------:R-:W-:Y:S01]  /*1b60*/  UMOV UR5, URZ ;  /* 0x0000003f00057c82 */ /* 0x000fe20008000000 */
[----:B------:R-:W-:-:S02]  /*1b70*/  LEA R11, R36, R8, 0x1 ;  /* 0x00000008240b7211 */ /* 0x000fc400078e08ff */
[----:B------:R-:W-:Y:S02]  /*1b80*/  LEA R19, R38, R17, 0x3 ;  /* 0x0000001126137211 */ /* 0x000fe400078e18ff */
[-C--:B------:R-:W-:Y:S01]  /*1b90*/  LEA R222, P3, R14, R208.reuse, 0x1 ;  /* 0x000000d00ede7211 */ /* 0x080fe200078608ff */
[----:B------:R-:W-:Y:S01]  /*1ba0*/  IMAD R9, R36, 0x2, R11 ;  /* 0x0000000224097824 */ /* 0x000fe200078e020b */
[----:B------:R-:W-:Y:S02]  /*1bb0*/  LEA R20, R38, R19, 0x3 ;  /* 0x0000001326147211 */ /* 0x000fe400078e18ff */
[----:B------:R-:W-:Y:S02]  /*1bc0*/  LEA R226, P1, R15, R208, 0x1 ;  /* 0x000000d00fe27211 */ /* 0x000fe400078208ff */
[----:B------:R-:W-:Y:S02]  /*1bd0*/  LEA.HI.X.SX32 R223, R14, R34, 0x1, P3 ;  /* 0x000000220edf7211 */ /* 0x000fe400018f0eff */
[----:B------:R-:W-:-:S02]  /*1be0*/  LEA R216, P3, R8, R208, 0x1 ;  /* 0x000000d008d87211 */ /* 0x000fc400078608ff */
[----:B------:R-:W-:Y:S02]  /*1bf0*/  LEA R14, R36, R9, 0x1 ;  /* 0x00000009240e7211 */ /* 0x000fe400078e08ff */
[----:B------:R-:W-:Y:S02]  /*1c00*/  LEA R21, R38, R20, 0x3 ;  /* 0x0000001426157211 */ /* 0x000fe400078e18ff */
[----:B------:R-:W-:Y:S01]  /*1c10*/  LEA.HI.X.SX32 R227, R15, R34, 0x1, P1 ;  /* 0x000000220fe37211 */ /* 0x000fe200008f0eff */
[----:B------:R-:W-:Y:S01]  /*1c20*/  IMAD.MOV.U32 R15, RZ, RZ, -0x800000 ;  /* 0xff800000ff0f7424 */ /* 0x000fe200078e00ff */
[-C--:B------:R-:W-:Y:S02]  /*1c30*/  LEA R220, P1, R10, R208.reuse, 0x1 ;  /* 0x000000d00adc7211 */ /* 0x080fe400078208ff */
[----:B------:R-:W-:Y:S02]  /*1c40*/  LEA R218, P2, R13, R208, 0x1 ;  /* 0x000000d00dda7211 */ /* 0x000fe400078408ff */
[----:B------:R-:W-:Y:S01]  /*1c50*/  LEA.HI.X.SX32 R217, R8, R34, 0x1, P3 ;  /* 0x0000002208d97211 */ /* 0x000fe200018f0eff */
[----:B------:R-:W-:Y:S01]  /*1c60*/  IMAD R8, R36, 0x2, R14 ;  /* 0x0000000224087824 */ /* 0x000fe200078e020e */
[----:B------:R-:W-:-:S02]  /*1c70*/  LEA R22, R38, R21, 0x3 ;  /* 0x0000001526167211 */ /* 0x000fc400078e18ff */
[-C--:B------:R-:W-:Y:S02]  /*1c80*/  LEA.HI.X.SX32 R221, R10, R34.reuse, 0x1, P1 ;  /* 0x000000220add7211 */ /* 0x080fe400008f0eff */
[----:B------:R-:W-:Y:S02]  /*1c90*/  LEA.HI.X.SX32 R219, R13, R34, 0x1, P2 ;  /* 0x000000220ddb7211 */ /* 0x000fe400010f0eff */
[-C--:B------:R-:W-:Y:S02]  /*1ca0*/  LEA R214, P1, R11, R208.reuse, 0x1 ;  /* 0x000000d00bd67211 */ /* 0x080fe400078208ff */
[-C--:B------:R-:W-:Y:S02]  /*1cb0*/  LEA R212, P2, R9, R208.reuse, 0x1 ;  /* 0x000000d009d47211 */ /* 0x080fe400078408ff */
[-C--:B------:R-:W-:Y:S02]  /*1cc0*/  LEA R210, P3, R14, R208.reuse, 0x1 ;  /* 0x000000d00ed27211 */ /* 0x080fe400078608ff */
[----:B------:R-:W-:-:S02]  /*1cd0*/  LEA R208, P4, R8, R208, 0x1 ;  /* 0x000000d008d07211 */ /* 0x000fc400078808ff */
[----:B------:R-:W-:Y:S02]  /*1ce0*/  LEA R31, R38, R22, 0x3 ;  /* 0x00000016261f7211 */ /* 0x000fe400078e18ff */
[-C--:B------:R-:W-:Y:S02]  /*1cf0*/  LEA.HI.X.SX32 R209, R8, R34.reuse, 0x1, P4 ;  /* 0x0000002208d17211 */ /* 0x080fe400020f0eff */
[C---:B------:R-:W-:Y:S02]  /*1d00*/  LEA R8, R38.reuse, R31, 0x3 ;  /* 0x0000001f26087211 */ /* 0x040fe400078e18ff */
[-C--:B------:R-:W-:Y:S02]  /*1d10*/  LEA.HI.X.SX32 R213, R9, R34.reuse, 0x1, P2 ;  /* 0x0000002209d57211 */ /* 0x080fe400010f0eff */
[----:B------:R-:W-:Y:S01]  /*1d20*/  LEA.HI.X.SX32 R215, R11, R34, 0x1, P1 ;  /* 0x000000220bd77211 */ /* 0x000fe200008f0eff */
[----:B------:R-:W-:Y:S01]  /*1d30*/  IMAD R9, R38, 0x8, R8 ;  /* 0x0000000826097824 */ /* 0x000fe200078e0208 */
[----:B------:R-:W-:-:S02]  /*1d40*/  LEA R204, P2, R17, R176, 0x1 ;  /* 0x000000b011cc7211 */ /* 0x000fc400078408ff */
[----:B------:R-:W-:Y:S02]  /*1d50*/  LEA.HI.X.SX32 R211, R14, R34, 0x1, P3 ;  /* 0x000000220ed37211 */ /* 0x000fe400018f0eff */
[----:B------:R-:W-:Y:S02]  /*1d60*/  LEA R10, R38, R9, 0x3 ;  /* 0x00000009260a7211 */ /* 0x000fe400078e18ff */
[----:B------:R-:W-:Y:S01]  /*1d70*/  LEA.HI.X.SX32 R205, R17, R33, 0x1, P2 ;  /* 0x0000002111cd7211 */ /* 0x000fe200010f0eff */
[----:B------:R-:W-:Y:S01]  /*1d80*/  IMAD.MOV.U32 R17, RZ, RZ, 0x3f800000 ;  /* 0x3f800000ff117424 */ /* 0x000fe200078e00ff */
[-C--:B------:R-:W-:Y:S01]  /*1d90*/  LEA R206, P1, R16, R176.reuse, 0x1 ;  /* 0x000000b010ce7211 */ /* 0x080fe200078208ff */
[----:B------:R-:W-:Y:S01]  /*1da0*/  IMAD R11, R38, 0x8, R10 ;  /* 0x00000008260b7824 */ /* 0x000fe200078e020a */
[-C--:B------:R-:W-:Y:S02]  /*1db0*/  LEA R202, P3, R19, R176.reuse, 0x1 ;  /* 0x000000b013ca7211 */ /* 0x080fe400078608ff */
[----:B------:R-:W-:-:S02]  /*1dc0*/  LEA R198, P2, R21, R176, 0x1 ;  /* 0x000000b015c67211 */ /* 0x000fc400078408ff */
[----:B------:R-:W-:Y:S02]  /*1dd0*/  LEA R13, R38, R11, 0x3 ;  /* 0x0000000b260d7211 */ /* 0x000fe400078e18ff */
[-C--:B------:R-:W-:Y:S02]  /*1de0*/  LEA.HI.X.SX32 R207, R16, R33.reuse, 0x1, P1 ;  /* 0x0000002110cf7211 */ /* 0x080fe400008f0eff */
[-C--:B------:R-:W-:Y:S01]  /*1df0*/  LEA.HI.X.SX32 R203, R19, R33.reuse, 0x1, P3 ;  /* 0x0000002113cb7211 */ /* 0x080fe200018f0eff */
[----:B------:R-:W-:Y:S01]  /*1e00*/  IMAD R14, R38, 0x8, R13 ;  /* 0x00000008260e7824 */ /* 0x000fe200078e020d */
[----:B------:R-:W-:Y:S01]  /*1e10*/  LEA.HI.X.SX32 R199, R21, R33, 0x1, P2 ;  /* 0x0000002115c77211 */ /* 0x000fe200010f0eff */
[----:B------:R-:W-:Y:S01]  /*1e20*/  IMAD.MOV.U32 R19, RZ, RZ, -0x800000 ;  /* 0xff800000ff137424 */ /* 0x000fe200078e00ff */
[-C--:B------:R-:W-:Y:S01]  /*1e30*/  LEA R200, P1, R20, R176.reuse, 0x1 ;  /* 0x000000b014c87211 */ /* 0x080fe200078208ff */
[----:B------:R-:W-:Y:S01]  /*1e40*/  IMAD.MOV.U32 R21, RZ, RZ, 0x3f800000 ;  /* 0x3f800000ff157424 */ /* 0x000fe200078e00ff */
[----:B------:R-:W-:-:S02]  /*1e50*/  LEA R196, P3, R22, R176, 0x1 ;  /* 0x000000b016c47211 */ /* 0x000fc400078608ff */
[-C--:B------:R-:W-:Y:S02]  /*1e60*/  LEA R192, P2, R8, R176.reuse, 0x1 ;  /* 0x000000b008c07211 */ /* 0x080fe400078408ff */
[-C--:B------:R-:W-:Y:S02]  /*1e70*/  LEA.HI.X.SX32 R201, R20, R33.reuse, 0x1, P1 ;  /* 0x0000002114c97211 */ /* 0x080fe400008f0eff */
[-C--:B------:R-:W-:Y:S02]  /*1e80*/  LEA.HI.X.SX32 R197, R22, R33.reuse, 0x1, P3 ;  /* 0x0000002116c57211 */ /* 0x080fe400018f0eff */
[----:B------:R-:W-:Y:S02]  /*1e90*/  LEA.HI.X.SX32 R193, R8, R33, 0x1, P2 ;  /* 0x0000002108c17211 */ /* 0x000fe400010f0eff */
[-C--:B------:R-:W-:Y:S02]  /*1ea0*/  LEA R194, P1, R31, R176.reuse, 0x1 ;  /* 0x000000b01fc27211 */ /* 0x080fe400078208ff */
[----:B------:R-:W-:-:S02]  /*1eb0*/  LEA R190, P3, R9, R176, 0x1 ;  /* 0x000000b009be7211 */ /* 0x000fc400078608ff */
[C---:B------:R-:W-:Y:S02]  /*1ec0*/  LEA R8, R38.reuse, R14, 0x3 ;  /* 0x0000000e26087211 */ /* 0x040fe400078e18ff */
[-C--:B------:R-:W-:Y:S02]  /*1ed0*/  LEA.HI.X.SX32 R195, R31, R33.reuse, 0x1, P1 ;  /* 0x000000211fc37211 */ /* 0x080fe400008f0eff */
[----:B------:R-:W-:Y:S01]  /*1ee0*/  LEA.HI.X.SX32 R191, R9, R33, 0x1, P3 ;  /* 0x0000002109bf7211 */ /* 0x000fe200018f0eff */
[----:B------:R-:W-:Y:S01]  /*1ef0*/  IMAD R9, R38, 0x8, R8 ;  /* 0x0000000826097824 */ /* 0x000fe200078e0208 */
[-C--:B------:R-:W-:Y:S02]  /*1f00*/  LEA R188, P1, R10, R176.reuse, 0x1 ;  /* 0x000000b00abc7211 */ /* 0x080fe400078208ff */
[-C--:B------:R-:W-:Y:S02]  /*1f10*/  LEA R186, P2, R11, R176.reuse, 0x1 ;  /* 0x000000b00bba7211 */ /* 0x080fe400078408ff */
[----:B------:R-:W-:-:S02]  /*1f20*/  LEA R184, P3, R13, R176, 0x1 ;  /* 0x000000b00db87211 */ /* 0x000fc400078608ff */
[-C--:B------:R-:W-:Y:S02]  /*1f30*/  LEA.HI.X.SX32 R189, R10, R33.reuse, 0x1, P1 ;  /* 0x000000210abd7211 */ /* 0x080fe400008f0eff */
[----:B------:R-:W-:Y:S02]  /*1f40*/  LEA.HI.X.SX32 R187, R11, R33, 0x1, P2 ;  /* 0x000000210bbb7211 */ /* 0x000fe400010f0eff */
[----:B------:R-:W-:Y:S02]  /*1f50*/  LEA R10, R38, R9, 0x3 ;  /* 0x00000009260a7211 */ /* 0x000fe400078e18ff */
[-C--:B------:R-:W-:Y:S02]  /*1f60*/  LEA R180, P2, R8, R176.reuse, 0x1 ;  /* 0x000000b008b47211 */ /* 0x080fe400078408ff */
[----:B------:R-:W-:Y:S02]  /*1f70*/  LOP3.LUT R31, R32, 0x3c0, R23, 0xf8, !PT ;  /* 0x000003c0201f7812 */ /* 0x000fe400078ef817 */
[----:B------:R-:W-:Y:S01]  /*1f80*/  LEA.HI.X.SX32 R185, R13, R33, 0x1, P3 ;  /* 0x000000210db97211 */ /* 0x000fe200018f0eff */
[----:B------:R-:W-:Y:S01]  /*1f90*/  IMAD.MOV.U32 R13, RZ, RZ, -0x800000 ;  /* 0xff800000ff0d7424 */ /* 0x000fe200078e00ff */
[----:B------:R-:W-:-:S02]  /*1fa0*/  LEA R182, P1, R14, R176, 0x1 ;  /* 0x000000b00eb67211 */ /* 0x000fc400078208ff */
[-C--:B------:R-:W-:Y:S02]  /*1fb0*/  LEA R178, P3, R9, R176.reuse, 0x1 ;  /* 0x000000b009b27211 */ /* 0x080fe400078608ff */
[----:B------:R-:W-:Y:S02]  /*1fc0*/  LEA R176, P4, R10, R176, 0x1 ;  /* 0x000000b00ab07211 */ /* 0x000fe400078808ff */
[----:B------:R-:W-:Y:S01]  /*1fd0*/  LEA.HI.X.SX32 R181, R8, R33, 0x1, P2 ;  /* 0x0000002108b57211 */ /* 0x000fe200010f0eff */
[----:B------:R-:W-:Y:S01]  /*1fe0*/  IMAD.MOV.U32 R8, RZ, RZ, -0x800000 ;  /* 0xff800000ff087424 */ /* 0x000fe200078e00ff */
[----:B------:R-:W-:Y:S02]  /*1ff0*/  LOP3.LUT P2, RZ, R0, 0x3, RZ, 0xc0, !PT ;  /* 0x0000000300ff7812 */ /* 0x000fe4000784c0ff */
[----:B------:R-:W-:Y:S01]  /*2000*/  LOP3.LUT R39, R39, UR6, RZ, 0x3c, !PT ;  /* 0x0000000627277c12 */ /* 0x000fe2000f8e3cff */
[----:B------:R-:W-:Y:S01]  /*2010*/  UMOV UR6, URZ ;  /* 0x0000003f00067c82 */ /* 0x000fe20008000000 */
[----:B------:R-:W-:-:S02]  /*2020*/  LOP3.LUT R12, R31, 0x10, R0, 0x78, !PT ;  /* 0x000000101f0c7812 */ /* 0x000fc400078e7800 */
[-C--:B------:R-:W-:Y:S02]  /*2030*/  LEA.HI.X.SX32 R183, R14, R33.reuse, 0x1, P1 ;  /* 0x000000210eb77211 */ /* 0x080fe400008f0eff */
[-C--:B------:R-:W-:Y:S01]  /*2040*/  LEA.HI.X.SX32 R179, R9, R33.reuse, 0x1, P3 ;  /* 0x0000002109b37211 */ /* 0x080fe200018f0eff */
[----:B------:R-:W-:Y:S01]  /*2050*/  IMAD.MOV.U32 R9, RZ, RZ, 0x3f800000 ;  /* 0x3f800000ff097424 */ /* 0x000fe200078e00ff */
[----:B------:R-:W-:Y:S02]  /*2060*/  LEA.HI.X.SX32 R177, R10, R33, 0x1, P4 ;  /* 0x000000210ab17211 */ /* 0x000fe400020f0eff */
[----:B------:R-:W-:Y:S02]  /*2070*/  MOV R42, 0xff800000 ;  /* 0xff800000002a7802 */ /* 0x000fe40000000f00 */
[----:B------:R-:W-:Y:S02]  /*2080*/  MOV R14, 0xff800000 ;  /* 0xff800000000e7802 */ /* 0x000fe40000000f00 */
[----:B------:R-:W-:-:S02]  /*2090*/  MOV R10, 0xff800000 ;  /* 0xff800000000a7802 */ /* 0x000fc40000000f00 */
[----:B------:R-:W-:Y:S02]  /*20a0*/  MOV R16, 0xff800000 ;  /* 0xff80000000107802 */ /* 0x000fe40000000f00 */
[----:B------:R-:W-:Y:S02]  /*20b0*/  MOV R11, 0x3f800000 ;  /* 0x3f800000000b7802 */ /* 0x000fe40000000f00 */
[----:B------:R-:W-:Y:S02]  /*20c0*/  MOV R20, 0x3f800000 ;  /* 0x3f80000000147802 */ /* 0x000fe40000000f00 */
[----:B------:R-:W-:Y:S02]  /*20d0*/  MOV R22, 0x3f800000 ;  /* 0x3f80000000167802 */ /* 0x000fe40000000f00 */
[----:B------:R-:W-:Y:S02]  /*20e0*/  MOV R40, 0x3f800000 ;  /* 0x3f80000000287802 */ /* 0x000fe40000000f00 */
[----:B------:R-:W-:-:S02]  /*20f0*/  ISETP.LT.U32.AND P1, PT, R18, 0x80, !P2 ;  /* 0x000000801200780c */ /* 0x000fc40005721070 */
[C---:B------:R-:W-:Y:S02]  /*2100*/  LOP3.LUT R31, R39.reuse, 0x20, RZ, 0x3c, !PT ;  /* 0x00000020271f7812 */ /* 0x040fe400078e3cff */
[C---:B------:R-:W-:Y:S02]  /*2110*/  LOP3.LUT R32, R39.reuse, 0x40, RZ, 0x3c, !PT ;  /* 0x0000004027207812 */ /* 0x040fe400078e3cff */
[----:B------:R-:W-:Y:S02]  /*2120*/  LOP3.LUT R33, R39, 0x60, RZ, 0x3c, !PT ;  /* 0x0000006027217812 */ /* 0x000fe400078e3cff */
[C---:B------:R-:W-:Y:S02]  /*2130*/  LOP3.LUT R34, R26.reuse, 0x20, RZ, 0x3c, !PT ;  /* 0x000000201a227812 */ /* 0x040fe400078e3cff */
[C---:B------:R-:W-:Y:S02]  /*2140*/  LOP3.LUT R35, R26.reuse, 0x40, RZ, 0x3c, !PT ;  /* 0x000000401a237812 */ /* 0x040fe400078e3cff */
[----:B------:R-:W-:-:S02]  /*2150*/  LOP3.LUT R36, R26, 0x60, RZ, 0x3c, !PT ;  /* 0x000000601a247812 */ /* 0x000fc400078e3cff */
[----:B------:R-:W-:Y:S02]  /*2160*/  LOP3.LUT R37, R12, 0x20, RZ, 0x3c, !PT ;  /* 0x000000200c257812 */ /* 0x000fe400078e3cff */
[----:B------:R-:W-:Y:S02]  /*2170*/  LOP3.LUT R38, R30, 0x40, RZ, 0x3c, !PT ;  /* 0x000000401e267812 */ /* 0x000fe400078e3cff */
.L_x_1:
[----:B------:R-:W-:Y:S01]  /*2180*/  MOV R115, UR4 ;  /* 0x0000000400737c02 */ /* 0x000fe20008000f00 */
[----:B------:R-:W-:Y:S01]  /*2190*/  IMAD.U32 R113, RZ, RZ, UR4 ;  /* 0x00000004ff717e24 */ /* 0x000fe2000f8e00ff */
        /* <DEDUP_REMOVED lines=11> */
[----:B------:R-:W-:Y:S01]  /*2250*/  IMAD.WIDE R114, R115, 0x2, R238 ;  /* 0x0000000273727825 */ /* 0x000fe200078e02ee */
[----:B------:R-:W-:-:S02]  /*2260*/  MOV R55, UR4 ;  /* 0x0000000400377c02 */ /* 0x000fc40008000f00 */
[----:B------:R-:W-:Y:S01]  /*2270*/  MOV R77, UR4 ;  /* 0x00000004004d7c02 */ /* 0x000fe20008000f00 */
[----:B------:R-:W-:Y:S01]  /*2280*/  IMAD.WIDE R106, R107, 0x2, R230 ;  /* 0x000000026b6a7825 */ /* 0x000fe200078e02e6 */
[----:B------:R-:W-:Y:S01]  /*2290*/  MOV R61, UR4 ;  /* 0x00000004003d7c02 */ /* 0x000fe20008000f00 */
[----:B------:R-:W2:Y:S02]  /*22a0*/  LDG.E.U16 R114, [R114.64] ;  /* 0x0000000c72727981 */ /* 0x000ea4000c1e1500 */
[----:B------:R-:W-:Y:S02]  /*22b0*/  IMAD.WIDE R98, R99, 0x2, R222 ;  /* 0x0000000263627825 */ /* 0x000fe400078e02de */
[----:B------:R-:W3:Y:S02]  /*22c0*/  LDG.E.U16 R106, [R106.64] ;  /* 0x0000000c6a6a7981 */ /* 0x000ee4000c1e1500 */
[----:B------:R-:W-:Y:S02]  /*22d0*/  IMAD.WIDE R62, R63, 0x2, R214 ;  /* 0x000000023f3e7825 */ /* 0x000fe400078e02d6 */
[----:B------:R-:W4:Y:S02]  /*22e0*/  LDG.E.U16 R98, [R98.64] ;  /* 0x0000000c62627981 */ /* 0x000f24000c1e1500 */
[----:B------:R-:W-:-:S02]  /*22f0*/  IMAD.WIDE R112, R113, 0x2, R236 ;  /* 0x0000000271707825 */ /* 0x000fc400078e02ec */
[----:B------:R-:W5:Y:S02]  /*2300*/  LDG.E.U16 R62, [R62.64] ;  /* 0x0000000c3e3e7981 */ /* 0x000f64000c1e1500 */
[----:B------:R-:W-:Y:S02]  /*2310*/  IMAD.WIDE R104, R105, 0x2, R228 ;  /* 0x0000000269687825 */ /* 0x000fe400078e02e4 */
[----:B------:R-:W5:Y:S02]  /*2320*/  LDG.E.U16 R112, [R112.64] ;  /* 0x0000000c70707981 */ /* 0x000f64000c1e1500 */
[----:B------:R-:W-:Y:S02]  /*2330*/  IMAD.WIDE R96, R97, 0x2, R220 ;  /* 0x0000000261607825 */ /* 0x000fe400078e02dc */
[----:B------:R-:W5:Y:S02]  /*2340*/  LDG.E.U16 R104, [R104.64] ;  /* 0x0000000c68687981 */ /* 0x000f64000c1e1500 */
        /* <DEDUP_REMOVED lines=17> */
[----:B------:R-:W5:Y:S04]  /*2460*/  LDG.E.U16 R240, [R76.64] ;  /* 0x0000000c4cf07981 */ /* 0x000f68000c1e1500 */
[----:B------:R-:W5:Y:S04]  /*2470*/  LDG.E.U16 R242, [R60.64] ;  /* 0x0000000c3cf27981 */ /* 0x000f68000c1e1500 */
[----:B------:R-:W-:Y:S06]  /*2480*/  BAR.SYNC.DEFER_BLOCKING 0x0 ;  /* 0x0000000000007b1d */ /* 0x000fec0000010000 */
[----:B--2---:R-:W-:Y:S04]  /*2490*/  STS.U16 [R39+0x4000], R114 ;  /* 0x0040007227007388 */ /* 0x004fe80000000400 */
[----:B---3--:R-:W-:Y:S04]  /*24a0*/  STS.U16 [R39+0x4800], R106 ;  /* 0x0048006a27007388 */ /* 0x008fe80000000400 */
[----:B----4-:R-:W-:Y:S04]  /*24b0*/  STS.U16 [R39+0x5000], R98 ;  /* 0x0050006227007388 */ /* 0x010fe80000000400 */
[----:B-----5:R-:W-:Y:S04]  /*24c0*/  STS.U16 [R39+0x5800], R62 ;  /* 0x0058003e27007388 */ /* 0x020fe80000000400 */
        /* <DEDUP_REMOVED lines=12> */
[----:B------:R-:W-:Y:S06]  /*2590*/  BAR.SYNC.DEFER_BLOCKING 0x0 ;  /* 0x0000000000007b1d */ /* 0x000fec0000010000 */
[----:B------:R-:W-:Y:S04]  /*25a0*/  LDSM.16.MT88.4 R112, [R26] ;  /* 0x000000001a70783b */ /* 0x000fe80000004200 */
[----:B------:R-:W0:Y:S04]  /*25b0*/  LDSM.16.M88.4 R52, [R30+0x4000] ;  /* 0x004000001e34783b */ /* 0x000e280000000200 */
[----:B------:R-:W1:Y:S04]  /*25c0*/  LDSM.16.MT88.4 R60, [R34] ;  /* 0x00000000223c783b */ /* 0x000e680000004200 */
[----:B------:R-:W2:Y:S04]  /*25d0*/  LDSM.16.MT88.4 R76, [R35] ;  /* 0x00000000234c783b */ /* 0x000ea80000004200 */
[----:B------:R-:W3:Y:S04]  /*25e0*/  LDSM.16.MT88.4 R116, [R36] ;  /* 0x000000002474783b */ /* 0x000ee80000004200 */
[----:B------:R-:W4:Y:S04]  /*25f0*/  LDSM.16.MT88.4 R108, [R26+0x800] ;  /* 0x000800001a6c783b */ /* 0x000f280000004200 */
[----:B------:R-:W5:Y:S04]  /*2600*/  LDSM.16.MT88.4 R104, [R34+0x800] ;  /* 0x000800002268783b */ /* 0x000f680000004200 */
[----:B------:R-:W3:Y:S04]  /*2610*/  LDSM.16.MT88.4 R100, [R35+0x800] ;  /* 0x000800002364783b */ /* 0x000ee80000004200 */
[----:B------:R-:W4:Y:S01]  /*2620*/  LDSM.16.MT88.4 R96, [R36+0x800] ;  /* 0x000800002460783b */ /* 0x000f220000004200 */
[-C--:B0-----:R-:W-:Y:S08]  /*2630*/  HMMA.16816.F32.BF16 R112, R112, R52.reuse, RZ ;  /* 0x000000347070723c */ /* 0x081ff000000418ff */
[-C--:B-1----:R-:W-:Y:S08]  /*2640*/  HMMA.16816.F32.BF16 R60, R60, R52.reuse, RZ ;  /* 0x000000343c3c723c */ /* 0x082ff000000418ff */
[-C--:B--2---:R-:W-:Y:S08]  /*2650*/  HMMA.16816.F32.BF16 R76, R76, R52.reuse, RZ ;  /* 0x000000344c4c723c */ /* 0x084ff000000418ff */
[----:B---3--:R-:W-:Y:S08]  /*2660*/  HMMA.16816.F32.BF16 R116, R116, R52, RZ ;  /* 0x000000347474723c */ /* 0x008ff000000418ff */
[-C--:B----4-:R-:W-:Y:S01]  /*2670*/  HMMA.16816.F32.BF16 R108, R108, R54.reuse, R112 ;  /* 0x000000366c6c723c */ /* 0x090fe20000041870 */
[----:B------:R-:W-:Y:S07]  /*2680*/  LDSM.16.MT88.4 R112, [R34+0x1000] ;  /* 0x001000002270783b */ /* 0x000fee0000004200 */
[-C--:B-----5:R-:W-:Y:S01]  /*2690*/  HMMA.16816.F32.BF16 R60, R104, R54.reuse, R60 ;  /* 0x00000036683c723c */ /* 0x0a0fe2000004183c */
[----:B------:R-:W-:Y:S07]  /*26a0*/  LDSM.16.MT88.4 R104, [R35+0x1000] ;  /* 0x001000002368783b */ /* 0x000fee0000004200 */
[-C--:B------:R-:W-:Y:S01]  /*26b0*/  HMMA.16816.F32.BF16 R76, R100, R54.reuse, R76 ;  /* 0x00000036644c723c */ /* 0x080fe2000004184c */
[----:B------:R-:W0:Y:S07]  /*26c0*/  LDSM.16.M88.4 R100, [R38+0x4000] ;  /* 0x004000002664783b */ /* 0x000e2e0000000200 */
[----:B------:R-:W-:Y:S01]  /*26d0*/  HMMA.16816.F32.BF16 R96, R96, R54, R116 ;  /* 0x000000366060723c */ /* 0x000fe20000041874 */
[----:B------:R-:W1:Y:S04]  /*26e0*/  LDSM.16.MT88.4 R116, [R26+0x1000] ;  /* 0x001000001a74783b */ /* 0x000e680000004200 */
[----:B------:R-:W2:Y:S03]  /*26f0*/  LDSM.16.MT88.4 R52, [R36+0x1000] ;  /* 0x001000002434783b */ /* 0x000ea60000004200 */
[-C--:B0-----:R-:W-:Y:S01]  /*2700*/  HMMA.16816.F32.BF16 R60, R112, R100.reuse, R60 ;  /* 0x00000064703c723c */ /* 0x081fe2000004183c */
[----:B------:R-:W0:Y:S07]  /*2710*/  LDSM.16.MT88.4 R112, [R34+0x1800] ;  /* 0x001800002270783b */ /* 0x000e2e0000004200 */
[-C--:B-1----:R-:W-:Y:S01]  /*2720*/  HMMA.16816.F32.BF16 R108, R116, R100.reuse, R108 ;  /* 0x00000064746c723c */ /* 0x082fe2000004186c */
[----:B------:R-:W1:Y:S07]  /*2730*/  LDSM.16.MT88.4 R116, [R26+0x1800] ;  /* 0x001800001a74783b */ /* 0x000e6e0000004200 */
[-C--:B------:R-:W-:Y:S01]  /*2740*/  HMMA.16816.F32.BF16 R76, R104, R100.reuse, R76 ;  /* 0x00000064684c723c */ /* 0x080fe2000004184c */
[----:B------:R-:W3:Y:S07]  /*2750*/  LDSM.16.MT88.4 R104, [R35+0x1800] ;  /* 0x001800002368783b */ /* 0x000eee0000004200 */
[----:B--2---:R-:W-:Y:S01]  /*2760*/  HMMA.16816.F32.BF16 R52, R52, R100, R96 ;  /* 0x000000643434723c */ /* 0x004fe20000041860 */
[----:B------:R-:W2:Y:S07]  /*2770*/  LDSM.16.MT88.4 R96, [R36+0x1800] ;  /* 0x001800002460783b */ /* 0x000eae0000004200 */
[-C--:B0-----:R-:W-:Y:S01]  /*2780*/  HMMA.16816.F32.BF16 R60, R112, R102.reuse, R60 ;  /* 0x00000066703c723c */ /* 0x081fe2000004183c */
[----:B------:R-:W-:Y:S07]  /*2790*/  LDSM.16.MT88.4 R112, [R34+0x2000] ;  /* 0x002000002270783b */ /* 0x000fee0000004200 */
[-C--:B-1----:R-:W-:Y:S01]  /*27a0*/  HMMA.16816.F32.BF16 R108, R116, R102.reuse, R108 ;  /* 0x00000066746c723c */ /* 0x082fe2000004186c */
[----:B------:R-:W-:Y:S07]  /*27b0*/  LDSM.16.MT88.4 R116, [R26+0x2000] ;  /* 0x002000001a74783b */ /* 0x000fee0000004200 */
[-C--:B---3--:R-:W-:Y:S01]  /*27c0*/  HMMA.16816.F32.BF16 R76, R104, R102.reuse, R76 ;  /* 0x00000066684c723c */ /* 0x088fe2000004184c */
[----:B------:R-:W-:Y:S07]  /*27d0*/  LDSM.16.MT88.4 R104, [R35+0x2000] ;  /* 0x002000002368783b */ /* 0x000fee0000004200 */
[----:B--2---:R-:W-:Y:S01]  /*27e0*/  HMMA.16816.F32.BF16 R52, R96, R102, R52 ;  /* 0x000000666034723c */ /* 0x004fe20000041834 */
[----:B------:R-:W0:Y:S04]  /*27f0*/  LDSM.16.M88.4 R100, [R30+0x4080] ;  /* 0x004080001e64783b */ /* 0x000e280000000200 */
[----:B------:R-:W1:Y:S03]  /*2800*/  LDSM.16.MT88.4 R96, [R36+0x2000] ;  /* 0x002000002460783b */ /* 0x000e660000004200 */
[-C--:B0-----:R-:W-:Y:S01]  /*2810*/  HMMA.16816.F32.BF16 R108, R116, R100.reuse, R108 ;  /* 0x00000064746c723c */ /* 0x081fe2000004186c */
[----:B------:R-:W0:Y:S07]  /*2820*/  LDSM.16.MT88.4 R116, [R26+0x2800] ;  /* 0x002800001a74783b */ /* 0x000e2e0000004200 */
[-C--:B------:R-:W-:Y:S01]  /*2830*/  HMMA.16816.F32.BF16 R60, R112, R100.reuse, R60 ;  /* 0x00000064703c723c */ /* 0x080fe2000004183c */
[----:B------:R-:W2:Y:S07]  /*2840*/  LDSM.16.MT88.4 R112, [R34+0x2800] ;  /* 0x002800002270783b */ /* 0x000eae0000004200 */
[-C--:B------:R-:W-:Y:S01]  /*2850*/  HMMA.16816.F32.BF16 R76, R104, R100.reuse, R76 ;  /* 0x00000064684c723c */ /* 0x080fe2000004184c */
[----:B------:R-:W3:Y:S07]  /*2860*/  LDSM.16.MT88.4 R104, [R35+0x2800] ;  /* 0x002800002368783b */ /* 0x000eee0000004200 */
[----:B-1----:R-:W-:Y:S01]  /*2870*/  HMMA.16816.F32.BF16 R52, R96, R100, R52 ;  /* 0x000000646034723c */ /* 0x002fe20000041834 */
[----:B------:R-:W1:Y:S07]  /*2880*/  LDSM.16.MT88.4 R96, [R36+0x2800] ;  /* 0x002800002460783b */ /* 0x000e6e0000004200 */
[-C--:B0-----:R-:W-:Y:S01]  /*2890*/  HMMA.16816.F32.BF16 R108, R116, R102.reuse, R108 ;  /* 0x00000066746c723c */ /* 0x081fe2000004186c */
[----:B------:R-:W-:Y:S07]  /*28a0*/  LDSM.16.MT88.4 R116, [R26+0x3000] ;  /* 0x003000001a74783b */ /* 0x000fee0000004200 */
[-C--:B--2---:R-:W-:Y:S01]  /*28b0*/  HMMA.16816.F32.BF16 R60, R112, R102.reuse, R60 ;  /* 0x00000066703c723c */ /* 0x084fe2000004183c */
[----:B------:R-:W-:Y:S07]  /*28c0*/  LDSM.16.MT88.4 R112, [R34+0x3000] ;  /* 0x003000002270783b */ /* 0x000fee0000004200 */
[-C--:B---3--:R-:W-:Y:S01]  /*28d0*/  HMMA.16816.F32.BF16 R76, R104, R102.reuse, R76 ;  /* 0x00000066684c723c */ /* 0x088fe2000004184c */
[----:B------:R-:W-:Y:S07]  /*28e0*/  LDSM.16.MT88.4 R104, [R36+0x3000] ;  /* 0x003000002468783b */ /* 0x000fee0000004200 */
[----:B-1----:R-:W-:Y:S01]  /*28f0*/  HMMA.16816.F32.BF16 R96, R96, R102, R52 ;  /* 0x000000666060723c */ /* 0x002fe20000041834 */
[----:B------:R-:W0:Y:S04]  /*2900*/  LDSM.16.M88.4 R100, [R38+0x4080] ;  /* 0x004080002664783b */ /* 0x000e280000000200 */
[----:B------:R-:W1:Y:S03]  /*2910*/  LDSM.16.MT88.4 R52, [R35+0x3000] ;  /* 0x003000002334783b */ /* 0x000e660000004200 */
[-C--:B0-----:R-:W-:Y:S01]  /*2920*/  HMMA.16816.F32.BF16 R60, R112, R100.reuse, R60 ;  /* 0x00000064703c723c */ /* 0x081fe2000004183c */
[----:B------:R-:W0:Y:S07]  /*2930*/  LDSM.16.MT88.4 R112, [R26+0x3800] ;  /* 0x003800001a70783b */ /* 0x000e2e0000004200 */
[-C--:B-1----:R-:W-:Y:S01]  /*2940*/  HMMA.16816.F32.BF16 R52, R52, R100.reuse, R76 ;  /* 0x000000643434723c */ /* 0x082fe2000004184c */
[----:B------:R-:W1:Y:S07]  /*2950*/  LDSM.16.MT88.4 R76, [R34+0x3800] ;  /* 0x00380000224c783b */ /* 0x000e6e0000004200 */
[-C--:B------:R-:W-:Y:S01]  /*2960*/  HMMA.16816.F32.BF16 R108, R116, R100.reuse, R108 ;  /* 0x00000064746c723c */ /* 0x080fe2000004186c */
[----:B------:R-:W2:Y:S07]  /*2970*/  LDSM.16.MT88.4 R116, [R36+0x3800] ;  /* 0x003800002474783b */ /* 0x000eae0000004200 */
[----:B------:R-:W-:Y:S01]  /*2980*/  HMMA.16816.F32.BF16 R96, R104, R100, R96 ;  /* 0x000000646860723c */ /* 0x000fe20000041860 */
[----:B------:R-:W3:Y:S11]  /*2990*/  LDSM.16.MT88.4 R104, [R35+0x3800] ;  /* 0x003800002368783b */ /* 0x000ef60000004200 */
[----:B------:R-:W-:Y:S04]  /*29a0*/  @!UPT UIADD3 URZ, URZ, URZ, URZ ;  /* 0x0000003f3f3ff290 */ /* 0x000fe8000fffe03f */
[-C--:B0-----:R-:W-:Y:S01]  /*29b0*/  HMMA.16816.F32.BF16 R108, R112, R102.reuse, R108 ;  /* 0x00000066706c723c */ /* 0x081fe2000004186c */
[----:B------:R-:W-:Y:S07]  /*29c0*/  BAR.SYNC.DEFER_BLOCKING 0x0 ;  /* 0x0000000000007b1d */ /* 0x000fee0000010000 */
[-C--:B-1----:R-:W-:Y:S08]  /*29d0*/  HMMA.16816.F32.BF16 R60, R76, R102.reuse, R60 ;  /* 0x000000664c3c723c */ /* 0x082ff0000004183c */
[-C--:B--2---:R-:W-:Y:S08]  /*29e0*/  HMMA.16816.F32.BF16 R96, R116, R102.reuse, R96 ;  /* 0x000000667460723c */ /* 0x084ff00000041860 */
[----:B---3--:R-:W-:Y:S01]  /*29f0*/  HMMA.16816.F32.BF16 R52, R104, R102, R52 ;  /* 0x000000666834723c */ /* 0x008fe20000041834 */
[----:B------:R-:W-:-:S02]  /*2a00*/  FMUL R43, R108, c[0x0][0x188] ;  /* 0x000062006c2b7a20 */ /* 0x000fc40000400000 */
[----:B------:R-:W-:Y:S02]  /*2a10*/  FMUL R76, R109, c[0x0][0x188] ;  /* 0x000062006d4c7a20 */ /* 0x000fe40000400000 */
[----:B------:R-:W-:Y:S02]  /*2a20*/  FMUL R77, R110, c[0x0][0x188] ;  /* 0x000062006e4d7a20 */ /* 0x000fe40000400000 */
[----:B------:R-:W-:Y:S02]  /*2a30*/  FMUL R78, R111, c[0x0][0x188] ;  /* 0x000062006f4e7a20 */ /* 0x000fe40000400000 */
[----:B------:R-:W-:Y:S02]  /*2a40*/  FMUL R79, R60, c[0x0][0x188] ;  /* 0x000062003c4f7a20 */ /* 0x000fe40000400000 */
[----:B------:R-:W-:Y:S01]  /*2a50*/  FMUL R100, R61, c[0x0][0x188] ;  /* 0x000062003d647a20 */ /* 0x000fe20000400000 */
[----:B------:R-:W-:Y:S01]  /*2a60*/  FMNMX R105, R43, R76, !PT ;  /* 0x0000004c2b697209 */ /* 0x000fe20007800000 */
[----:B------:R-:W-:Y:S01]  /*2a70*/  FMUL R43, R62, c[0x0][0x188] ;  /* 0x000062003e2b7a20 */ /* 0x000fe20000400000 */
[----:B------:R-:W-:Y:S01]  /*2a80*/  FMNMX R106, R77, R78, !PT ;  /* 0x0000004e4d6a7209 */ /* 0x000fe20007800000 */
[----:B------:R-:W-:Y:S01]  /*2a90*/  FMUL R76, R63, c[0x0][0x188] ;  /* 0x000062003f4c7a20 */ /* 0x000fe20000400000 */
[----:B------:R-:W-:Y:S01]  /*2aa0*/  FMNMX R107, R79, R100, !PT ;  /* 0x000000644f6b7209 */ /* 0x000fe20007800000 */
[----:B------:R-:W-:-:S02]  /*2ab0*/  FMUL R101, R96, c[0x0][0x188] ;  /* 0x0000620060657a20 */ /* 0x000fc40000400000 */
[----:B------:R-:W-:Y:S02]  /*2ac0*/  FMUL R102, R97, c[0x0][0x188] ;  /* 0x0000620061667a20 */ /* 0x000fe40000400000 */
[----:B------:R-:W-:Y:S02]  /*2ad0*/  FMUL R103, R98, c[0x0][0x188] ;  /* 0x0000620062677a20 */ /* 0x000fe40000400000 */
[----:B------:R-:W-:Y:S02]  /*2ae0*/  FMUL R104, R99, c[0x0][0x188] ;  /* 0x0000620063687a20 */ /* 0x000fe40000400000 */
[----:B------:R-:W-:Y:S02]  /*2af0*/  FMUL R77, R52, c[0x0][0x188] ;  /* 0x00006200344d7a20 */ /* 0x000fe40000400000 */
[----:B------:R-:W-:Y:S02]  /*2b00*/  FMUL R78, R53, c[0x0][0x188] ;  /* 0x00006200354e7a20 */ /* 0x000fe40000400000 */
[----:B------:R-:W-:-:S02]  /*2b10*/  FMUL R79, R54, c[0x0][0x188] ;  /* 0x00006200364f7a20 */ /* 0x000fc40000400000 */
[----:B------:R-:W-:Y:S01]  /*2b20*/  FMUL R100, R55, c[0x0][0x188] ;  /* 0x0000620037647a20 */ /* 0x000fe20000400000 */
[----:B------:R-:W-:Y:S02]  /*2b30*/  FMNMX R43, R43, R76, !PT ;  /* 0x0000004c2b2b7209 */ /* 0x000fe40007800000 */
[----:B------:R-:W-:Y:S02]  /*2b40*/  FMNMX R77, R77, R78, !PT ;  /* 0x0000004e4d4d7209 */ /* 0x000fe40007800000 */
[----:B------:R-:W-:Y:S02]  /*2b50*/  FMNMX R79, R79, R100, !PT ;  /* 0x000000644f4f7209 */ /* 0x000fe40007800000 */
[----:B------:R-:W-:Y:S02]  /*2b60*/  FMNMX R101, R101, R102, !PT ;  /* 0x0000006665657209 */ /* 0x000fe40007800000 */
[----:B------:R-:W-:Y:S01]  /*2b70*/  FMNMX R103, R103, R104, !PT ;  /* 0x0000006867677209 */ /* 0x000fe20007800000 */
[----:B------:R-:W0:Y:S04]  /*2b80*/  SHFL.BFLY PT, R76, R105, 0x2, 0x1f ;  /* 0x0c401f00694c7f89 */ /* 0x000e2800000e0000 */
[----:B------:R-:W1:Y:S04]  /*2b90*/  SHFL.BFLY PT, R78, R107, 0x2, 0x1f ;  /* 0x0c401f006b4e7f89 */ /* 0x000e6800000e0000 */
[----:B------:R-:W2:Y:S04]  /*2ba0*/  SHFL.BFLY PT, R113, R106, 0x2, 0x1f ;  /* 0x0c401f006a717f89 */ /* 0x000ea800000e0000 */
[----:B------:R-:W3:Y:S04]  /*2bb0*/  SHFL.BFLY PT, R100, R43, 0x2, 0x1f ;  /* 0x0c401f002b647f89 */ /* 0x000ee800000e0000 */
[----:B------:R-:W4:Y:S04]  /*2bc0*/  SHFL.BFLY PT, R104, R77, 0x2, 0x1f ;  /* 0x0c401f004d687f89 */ /* 0x000f2800000e0000 */
[----:B------:R-:W5:Y:S04]  /*2bd0*/  SHFL.BFLY PT, R114, R79, 0x2, 0x1f ;  /* 0x0c401f004f727f89 */ /* 0x000f6800000e0000 */
[----:B------:R-:W5:Y:S04]  /*2be0*/  SHFL.BFLY PT, R116, R101, 0x2, 0x1f ;  /* 0x0c401f0065747f89 */ /* 0x000f6800000e0000 */
[----:B------:R-:W5:Y:S01]  /*2bf0*/  SHFL.BFLY PT, R118, R103, 0x2, 0x1f ;  /* 0x0c401f0067767f89 */ /* 0x000f6200000e0000 */
[----:B0-----:R-:W-:-:S02]  /*2c00*/  FMNMX R76, R105, R76, !PT ;  /* 0x0000004c694c7209 */ /* 0x001fc40007800000 */
[----:B-1----:R-:W-:Y:S02]  /*2c10*/  FMNMX R102, R107, R78, !PT ;  /* 0x0000004e6b667209 */ /* 0x002fe40007800000 */
[----:B--2---:R-:W-:Y:S02]  /*2c20*/  FMNMX R113, R106, R113, !PT ;  /* 0x000000716a717209 */ /* 0x004fe40007800000 */
[----:B---3--:R-:W-:Y:S02]  /*2c30*/  FMNMX R105, R43, R100, !PT ;  /* 0x000000642b697209 */ /* 0x008fe40007800000 */
[----:B----4-:R-:W-:Y:S02]  /*2c40*/  FMNMX R112, R77, R104, !PT ;  /* 0x000000684d707209 */ /* 0x010fe40007800000 */
[----:B-----5:R-:W-:Y:S02]  /*2c50*/  FMNMX R114, R79, R114, !PT ;  /* 0x000000724f727209 */ /* 0x020fe40007800000 */
[----:B------:R-:W-:-:S02]  /*2c60*/  FMNMX R116, R101, R116, !PT ;  /* 0x0000007465747209 */ /* 0x000fc40007800000 */
        /* <DEDUP_REMOVED lines=17> */
[----:B------:R-:W-:Y:S04]  /*2d80*/  @P1 STS [R27+0x4000], R78 ;  /* 0x0040004e1b001388 */ /* 0x000fe80000000800 */
[----:B------:R-:W-:Y:S04]  /*2d90*/  @P1 STS [R27+0x4080], R100 ;  /* 0x004080641b001388 */ /* 0x000fe80000000800 */
[----:B------:R-:W-:Y:S04]  /*2da0*/  @P1 STS [R27+0x4100], R104 ;  /* 0x004100681b001388 */ /* 0x000fe80000000800 */
[----:B------:R-:W-:Y:S04]  /*2db0*/  @P1 STS [R27+0x4180], R106 ;  /* 0x0041806a1b001388 */ /* 0x000fe80000000800 */
[----:B------:R-:W-:Y:S04]  /*2dc0*/  @P1 STS [R27+0x4200], R76 ;  /* 0x0042004c1b001388 */ /* 0x000fe80000000800 */
[----:B------:R-:W-:Y:S04]  /*2dd0*/  @P1 STS [R27+0x4280], R102 ;  /* 0x004280661b001388 */ /* 0x000fe80000000800 */
[----:B------:R-:W-:Y:S04]  /*2de0*/  @P1 STS [R27+0x4300], R118 ;  /* 0x004300761b001388 */ /* 0x000fe80000000800 */
[----:B------:R-:W-:Y:S04]  /*2df0*/  @P1 STS [R27+0x4380], R240 ;  /* 0x004380f01b001388 */ /* 0x000fe80000000800 */
[----:B------:R-:W-:Y:S06]  /*2e00*/  BAR.SYNC.DEFER_BLOCKING 0x0 ;  /* 0x0000000000007b1d */ /* 0x000fec0000010000 */
[----:B------:R-:W0:Y:S04]  /*2e10*/  LDS R77, [R18.X4+0x4000] ;  /* 0x00400000124d7984 */ /* 0x000e280000004800 */
[----:B0-----:R-:W0:Y:S02]  /*2e20*/  SHFL.BFLY PT, R112, R77, 0x2, 0x1f ;  /* 0x0c401f004d707f89 */ /* 0x001e2400000e0000 */
[----:B0-----:R-:W-:-:S05]  /*2e30*/  FMNMX R112, R77, R112, !PT ;  /* 0x000000704d707209 */ /* 0x001fca0007800000 */
[----:B------:R-:W0:Y:S02]  /*2e40*/  SHFL.BFLY PT, R43, R112, 0x1, 0x1f ;  /* 0x0c201f00702b7f89 */ /* 0x000e2400000e0000 */
[----:B0-----:R-:W-:-:S05]  /*2e50*/  FMNMX R79, R112, R43, !PT ;  /* 0x0000002b704f7209 */ /* 0x001fca0007800000 */
[----:B------:R-:W-:Y:S04]  /*2e60*/  @!P2 STS [R18.X4+0x4000], R79 ;  /* 0x0040004f1200a388 */ /* 0x000fe80000004800 */
[----:B------:R-:W-:Y:S06]  /*2e70*/  BAR.SYNC.DEFER_BLOCKING 0x0 ;  /* 0x0000000000007b1d */ /* 0x000fec0000010000 */
[----:B------:R-:W0:Y:S04]  /*2e80*/  LDS R117, [R25.X4+0x4200] ;  /* 0x0042000019757984 */ /* 0x000e280000004800 */
[----:B------:R-:W1:Y:S04]  /*2e90*/  LDS R43, [R25.X4+0x4000] ;  /* 0x00400000192b7984 */ /* 0x000e680000004800 */
[----:B------:R-:W2:Y:S04]  /*2ea0*/  LDS R113, [R25.X4+0x4080] ;  /* 0x0040800019717984 */ /* 0x000ea80000004800 */
[----:B------:R-:W3:Y:S04]  /*2eb0*/  LDS R115, [R25.X4+0x4100] ;  /* 0x0041000019737984 */ /* 0x000ee80000004800 */
[----:B------:R-:W4:Y:S04]  /*2ec0*/  LDS R100, [R25.X4+0x4180] ;  /* 0x0041800019647984 */ /* 0x000f280000004800 */
[----:B------:R-:W5:Y:S04]  /*2ed0*/  LDS R114, [R25.X4+0x4280] ;  /* 0x0042800019727984 */ /* 0x000f680000004800 */
[----:B------:R-:W5:Y:S04]  /*2ee0*/  LDS R119, [R25.X4+0x4300] ;  /* 0x0043000019777984 */ /* 0x000f680000004800 */
[----:B------:R-:W5:Y:S01]  /*2ef0*/  LDS R116, [R25.X4+0x4380] ;  /* 0x0043800019747984 */ /* 0x000f620000004800 */
[----:B0-----:R-:W-:-:S02]  /*2f00*/  FMNMX R117, R117, R10, !PT ;  /* 0x0000000a75757209 */ /* 0x001fc40007800000 */
[----:B-1----:R-:W-:-:S03]  /*2f10*/  FMNMX R43, R43, R42, !PT ;  /* 0x0000002a2b2b7209 */ /* 0x002fc60007800000 */
[----:B------:R-:W-:Y:S01]  /*2f20*/  FFMA R52, R52, c[0x0][0x188], -R117 ;  /* 0x0000620034347a23 */ /* 0x000fe20000000875 */
[----:B--2---:R-:W-:-:S03]  /*2f30*/  FMNMX R113, R113, R8, !PT ;  /* 0x0000000871717209 */ /* 0x004fc60007800000 */
[----:B------:R-:W-:Y:S02]  /*2f40*/  FMUL R52, R52, 1.4426950216293334961 ;  /* 0x3fb8aa3b34347820 */ /* 0x000fe40000400000 */
[--C-:B------:R-:W-:Y:S01]  /*2f50*/  FFMA R108, R108, c[0x0][0x188], -R43.reuse ;  /* 0x000062006c6c7a23 */ /* 0x100fe2000000082b */
[----:B---3--:R-:W-:Y:S01]  /*2f60*/  FMNMX R115, R115, R14, !PT ;  /* 0x0000000e73737209 */ /* 0x008fe20007800000 */
[----:B------:R-:W-:Y:S01]  /*2f70*/  FFMA R109, R109, c[0x0][0x188], -R43 ;  /* 0x000062006d6d7a23 */ /* 0x000fe2000000082b */
[----:B----4-:R-:W-:Y:S01]  /*2f80*/  FMNMX R112, R100, R19, !PT ;  /* 0x0000001364707209 */ /* 0x010fe20007800000 */
[--C-:B------:R-:W-:Y:S01]  /*2f90*/  FFMA R110, R110, c[0x0][0x188], -R113.reuse ;  /* 0x000062006e6e7a23 */ /* 0x100fe20000000871 */
[----:B-----5:R-:W-:Y:S01]  /*2fa0*/  FMNMX R114, R114, R13, !PT ;  /* 0x0000000d72727209 */ /* 0x020fe20007800000 */
[----:B------:R-:W-:Y:S01]  /*2fb0*/  FFMA R111, R111, c[0x0][0x188], -R113 ;  /* 0x000062006f6f7a23 */ /* 0x000fe20000000871 */
[----:B------:R-:W-:Y:S02]  /*2fc0*/  FMNMX R119, R119, R16, !PT ;  /* 0x0000001077777209 */ /* 0x000fe40007800000 */
[----:B------:R-:W-:Y:S01]  /*2fd0*/  FMNMX R116, R116, R15, !PT ;  /* 0x0000000f74747209 */ /* 0x000fe20007800000 */
[----:B------:R0:W-:Y:S01]  /*2fe0*/  MUFU.EX2 R105, R52 ;  /* 0x0000003400697308 */ /* 0x0001e20000000800 */
[----:B------:R-:W-:-:S02]  /*2ff0*/  FMUL R76, R108, 1.4426950216293334961 ;  /* 0x3fb8aa3b6c4c7820 */ /* 0x000fc40000400000 */
[----:B------:R-:W-:Y:S02]  /*3000*/  FMUL R77, R109, 1.4426950216293334961 ;  /* 0x3fb8aa3b6d4d7820 */ /* 0x000fe40000400000 */
[--C-:B------:R-:W-:Y:S02]  /*3010*/  FFMA R60, R60, c[0x0][0x188], -R115.reuse ;  /* 0x000062003c3c7a23 */ /* 0x100fe40000000873 */
[----:B------:R-:W-:Y:S02]  /*3020*/  FFMA R61, R61, c[0x0][0x188], -R115 ;  /* 0x000062003d3d7a23 */ /* 0x000fe40000000873 */
[--C-:B------:R-:W-:Y:S02]  /*3030*/  FFMA R62, R62, c[0x0][0x188], -R112.reuse ;  /* 0x000062003e3e7a23 */ /* 0x100fe40000000870 */
[----:B------:R-:W-:Y:S02]  /*3040*/  FFMA R63, R63, c[0x0][0x188], -R112 ;  /* 0x000062003f3f7a23 */ /* 0x000fe40000000870 */
[----:B------:R-:W-:-:S02]  /*3050*/  FFMA R53, R53, c[0x0][0x188], -R117 ;  /* 0x0000620035357a23 */ /* 0x000fc40000000875 */
[--C-:B------:R-:W-:Y:S02]  /*3060*/  FFMA R54, R54, c[0x0][0x188], -R114.reuse ;  /* 0x0000620036367a23 */ /* 0x100fe40000000872 */
[----:B------:R-:W-:Y:S02]  /*3070*/  FFMA R55, R55, c[0x0][0x188], -R114 ;  /* 0x0000620037377a23 */ /* 0x000fe40000000872 */
[--C-:B------:R-:W-:Y:S02]  /*3080*/  FFMA R96, R96, c[0x0][0x188], -R119.reuse ;  /* 0x0000620060607a23 */ /* 0x100fe40000000877 */
[----:B0-----:R-:W-:Y:S02]  /*3090*/  FFMA R52, R97, c[0x0][0x188], -R119 ;  /* 0x0000620061347a23 */ /* 0x001fe40000000877 */
[--C-:B------:R-:W-:Y:S02]  /*30a0*/  FFMA R98, R98, c[0x0][0x188], -R116.reuse ;  /* 0x0000620062627a23 */ /* 0x100fe40000000874 */
[----:B------:R-:W-:-:S02]  /*30b0*/  FFMA R99, R99, c[0x0][0x188], -R116 ;  /* 0x0000620063637a23 */ /* 0x000fc40000000874 */
[----:B------:R-:W-:Y:S02]  /*30c0*/  FMUL R78, R110, 1.4426950216293334961 ;  /* 0x3fb8aa3b6e4e7820 */ /* 0x000fe40000400000 */
[----:B------:R-:W-:Y:S02]  /*30d0*/  FMUL R79, R111, 1.4426950216293334961 ;  /* 0x3fb8aa3b6f4f7820 */ /* 0x000fe40000400000 */
[----:B------:R-:W-:Y:S02]  /*30e0*/  FMUL R60, R60, 1.4426950216293334961 ;  /* 0x3fb8aa3b3c3c7820 */ /* 0x000fe40000400000 */
[----:B------:R-:W-:Y:S02]  /*30f0*/  FMUL R61, R61, 1.4426950216293334961 ;  /* 0x3fb8aa3b3d3d7820 */ /* 0x000fe40000400000 */
[----:B------:R-:W-:Y:S02]  /*3100*/  FMUL R62, R62, 1.4426950216293334961 ;  /* 0x3fb8aa3b3e3e7820 */ /* 0x000fe40000400000 */
[----:B------:R-:W-:-:S02]  /*3110*/  FMUL R63, R63, 1.4426950216293334961 ;  /* 0x3fb8aa3b3f3f7820 */ /* 0x000fc40000400000 */
[----:B------:R-:W-:Y:S02]  /*3120*/  FMUL R53, R53, 1.4426950216293334961 ;  /* 0x3fb8aa3b35357820 */ /* 0x000fe40000400000 */
[----:B------:R-:W-:Y:S02]  /*3130*/  FMUL R54, R54, 1.4426950216293334961 ;  /* 0x3fb8aa3b36367820 */ /* 0x000fe40000400000 */
[----:B------:R-:W-:Y:S02]  /*3140*/  FMUL R55, R55, 1.4426950216293334961 ;  /* 0x3fb8aa3b37377820 */ /* 0x000fe40000400000 */
[----:B------:R-:W-:Y:S02]  /*3150*/  FMUL R96, R96, 1.4426950216293334961 ;  /* 0x3fb8aa3b60607820 */ /* 0x000fe40000400000 */
[----:B------:R-:W-:Y:S02]  /*3160*/  FMUL R52, R52, 1.4426950216293334961 ;  /* 0x3fb8aa3b34347820 */ /* 0x000fe40000400000 */
[----:B------:R-:W-:-:S02]  /*3170*/  FMUL R98, R98, 1.4426950216293334961 ;  /* 0x3fb8aa3b62627820 */ /* 0x000fc40000400000 */
[----:B------:R-:W-:Y:S01]  /*3180*/  FMUL R99, R99, 1.4426950216293334961 ;  /* 0x3fb8aa3b63637820 */ /* 0x000fe20000400000 */
[----:B------:R-:W-:Y:S08]  /*3190*/  MUFU.EX2 R76, R76 ;  /* 0x0000004c004c7308 */ /* 0x000ff00000000800 */
[----:B------:R-:W0:Y:S08]  /*31a0*/  MUFU.EX2 R77, R77 ;  /* 0x0000004d004d7308 */ /* 0x000e300000000800 */
[----:B------:R-:W-:Y:S08]  /*31b0*/  MUFU.EX2 R78, R78 ;  /* 0x0000004e004e7308 */ /* 0x000ff00000000800 */
[----:B------:R-:W1:Y:S08]  /*31c0*/  MUFU.EX2 R79, R79 ;  /* 0x0000004f004f7308 */ /* 0x000e700000000800 */
[----:B------:R-:W-:Y:S08]  /*31d0*/  MUFU.EX2 R101, R60 ;  /* 0x0000003c00657308 */ /* 0x000ff00000000800 */
[----:B------:R-:W2:Y:S08]  /*31e0*/  MUFU.EX2 R118, R61 ;  /* 0x0000003d00767308 */ /* 0x000eb00000000800 */
[----:B------:R-:W-:Y:S08]  /*31f0*/  MUFU.EX2 R103, R62 ;  /* 0x0000003e00677308 */ /* 0x000ff00000000800 */
[----:B------:R-:W3:Y:S08]  /*3200*/  MUFU.EX2 R250, R63 ;  /* 0x0000003f00fa7308 */ /* 0x000ef00000000800 */
[----:B------:R-:W4:Y:S08]  /*3210*/  MUFU.EX2 R252, R53 ;  /* 0x0000003500fc7308 */ /* 0x000f300000000800 */
[----:B------:R0:W-:Y:S08]  /*3220*/  MUFU.EX2 R107, R54 ;  /* 0x00000036006b7308 */ /* 0x0001f00000000800 */
[----:B------:R1:W5:Y:S08]  /*3230*/  MUFU.EX2 R109, R55 ;  /* 0x00000037006d7308 */ /* 0x0003700000000800 */
[----:B------:R-:W-:Y:S08]  /*3240*/  MUFU.EX2 R97, R96 ;  /* 0x0000006000617308 */ /* 0x000ff00000000800 */
[----:B------:R-:W0:Y:S08]  /*3250*/  MUFU.EX2 R111, R52 ;  /* 0x00000034006f7308 */ /* 0x000e300000000800 */
[----:B------:R-:W-:Y:S08]  /*3260*/  MUFU.EX2 R243, R98 ;  /* 0x0000006200f37308 */ /* 0x000ff00000000800 */
[----:B------:R-:W5:Y:S01]  /*3270*/  MUFU.EX2 R241, R99 ;  /* 0x0000006300f17308 */ /* 0x000f620000000800 */
[----:B0-----:R-:W-:-:S02]  /*3280*/  FADD R54, R76, R77 ;  /* 0x0000004d4c367221 */ /* 0x001fc40000000000 */
[----:B-1----:R-:W-:Y:S02]  /*3290*/  FADD R55, R78, R79 ;  /* 0x0000004f4e377221 */ /* 0x002fe40000000000 */
[----:B--2---:R-:W-:Y:S02]  /*32a0*/  FADD R60, R101, R118 ;  /* 0x00000076653c7221 */ /* 0x004fe40000000000 */
[----:B---3--:R-:W-:Y:S02]  /*32b0*/  FADD R61, R103, R250 ;  /* 0x000000fa673d7221 */ /* 0x008fe40000000000 */
[----:B----4-:R-:W-:Y:S02]  /*32c0*/  FADD R62, R105, R252 ;  /* 0x000000fc693e7221 */ /* 0x010fe40000000000 */
[----:B-----5:R-:W-:Y:S02]  /*32d0*/  FADD R63, R107, R109 ;  /* 0x0000006d6b3f7221 */ /* 0x020fe40000000000 */
[----:B------:R-:W-:-:S02]  /*32e0*/  FADD R96, R97, R111 ;  /* 0x0000006f61607221 */ /* 0x000fc40000000000 */
[----:B------:R-:W-:Y:S01]  /*32f0*/  FADD R98, R243, R241 ;  /* 0x000000f1f3627221 */ /* 0x000fe20000000000 */
        /* <DEDUP_REMOVED lines=24> */
[----:B0-----:R-:W-:-:S03]  /*3480*/  FADD R102, R52, R61 ;  /* 0x0000003d34667221 */ /* 0x001fc60000000000 */
[----:B------:R-:W-:Y:S01]  /*3490*/  BAR.SYNC.DEFER_BLOCKING 0x0 ;  /* 0x0000000000007b1d */ /* 0x000fe20000010000 */
[----:B-1----:R-:W-:Y:S02]  /*34a0*/  FADD R52, R53, R60 ;  /* 0x0000003c35347221 */ /* 0x002fe40000000000 */
[----:B--2---:R-:W-:Y:S02]  /*34b0*/  FADD R106, R54, R63 ;  /* 0x0000003f366a7221 */ /* 0x004fe40000000000 */
[----:B---3--:R-:W-:Y:S02]  /*34c0*/  FADD R62, R55, R62 ;  /* 0x0000003e373e7221 */ /* 0x008fe40000000000 */
[----:B----4-:R-:W-:Y:S02]  /*34d0*/  FADD R96, R99, R96 ;  /* 0x0000006063607221 */ /* 0x010fe40000000000 */
[----:B-----5:R-:W-:Y:S02]  /*34e0*/  FADD R108, R104, R245 ;  /* 0x000000f5686c7221 */ /* 0x020fe40000000000 */
[----:B------:R-:W-:-:S02]  /*34f0*/  FADD R98, R247, R98 ;  /* 0x00000062f7627221 */ /* 0x000fc40000000000 */
[----:B------:R-:W-:Y:S01]  /*3500*/  FADD R100, R249, R100 ;  /* 0x00000064f9647221 */ /* 0x000fe20000000000 */
        /* <DEDUP_REMOVED lines=11> */
[----:B0-----:R-:W-:-:S05]  /*35c0*/  FADD R61, R60, R53 ;  /* 0x000000353c3d7221 */ /* 0x001fca0000000000 */
[----:B------:R-:W0:Y:S01]  /*35d0*/  SHFL.BFLY PT, R52, R61, 0x1, 0x1f ;  /* 0x0c201f003d347f89 */ /* 0x000e2200000e0000 */
[----:B------:R-:W-:Y:S01]  /*35e0*/  MOV R53, UR5 ;  /* 0x0000000500357c02 */ /* 0x000fe20008000f00 */
[----:B0-----:R-:W-:-:S05]  /*35f0*/  FADD R63, R61, R52 ;  /* 0x000000343d3f7221 */ /* 0x001fca0000000000 */
[----:B------:R0:W-:Y:S04]  /*3600*/  @!P2 STS [R18.X4+0x4000], R63 ;  /* 0x0040003f1200a388 */ /* 0x0001e80000004800 */
[----:B------:R-:W-:Y:S01]  /*3610*/  BAR.SYNC.DEFER_BLOCKING 0x0 ;  /* 0x0000000000007b1d */ /* 0x000fe20000010000 */
[----:B------:R-:W-:Y:S01]  /*3620*/  IMAD.WIDE R52, R53, 0x2, R202 ;  /* 0x0000000235347825 */ /* 0x000fe200078e02ca */
[----:B------:R-:W-:-:S03]  /*3630*/  MOV R99, UR5 ;  /* 0x0000000500637c02 */ /* 0x000fc60008000f00 */
[----:B------:R-:W-:Y:S01]  /*3640*/  IMAD.U32 R55, RZ, RZ, UR5 ;  /* 0x00000005ff377e24 */ /* 0x000fe2000f8e00ff */
[----:B------:R-:W-:-:S03]  /*3650*/  MOV R61, UR5 ;  /* 0x00000005003d7c02 */ /* 0x000fc60008000f00 */
[----:B------:R-:W-:Y:S01]  /*3660*/  IMAD.WIDE R54, R55, 0x2, R206 ;  /* 0x0000000237367825 */ /* 0x000fe200078e02ce */
[----:B------:R-:W-:-:S03]  /*3670*/  MOV R247, UR5 ;  /* 0x0000000500f77c02 */ /* 0x000fc60008000f00 */
[----:B------:R-:W-:-:S04]  /*3680*/  IMAD.WIDE R98, R99, 0x2, R204 ;  /* 0x0000000263627825 */ /* 0x000fc800078e02cc */
[----:B0-----:R-:W-:Y:S01]  /*3690*/  IMAD.WIDE R62, R61, 0x2, R196 ;  /* 0x000000023d3e7825 */ /* 0x001fe200078e02c4 */
[----:B------:R0:W2:Y:S03]  /*36a0*/  LDG.E.U16 R102, [R52.64] ;  /* 0x0000000c34667981 */ /* 0x0000a6000c1e1500 */
[----:B------:R-:W-:Y:S01]  /*36b0*/  IMAD.U32 R245, RZ, RZ, UR5 ;  /* 0x00000005fff57e24 */ /* 0x000fe2000f8e00ff */
[----:B------:R1:W3:Y:S01]  /*36c0*/  LDG.E.U16 R96, [R54.64] ;  /* 0x0000000c36607981 */ /* 0x0002e2000c1e1500 */
[----:B------:R-:W-:-:S03]  /*36d0*/  IMAD.WIDE R246, R247, 0x2, R198 ;  /* 0x00000002f7f67825 */ /* 0x000fc600078e02c6 */
[----:B------:R4:W5:Y:S01]  /*36e0*/  LDG.E.U16 R98, [R98.64] ;  /* 0x0000000c62627981 */ /* 0x000962000c1e1500 */
[----:B0-----:R-:W-:Y:S01]  /*36f0*/  MOV R53, UR5 ;  /* 0x0000000500357c02 */ /* 0x001fe20008000f00 */
[----:B------:R-:W-:Y:S02]  /*3700*/  IMAD.WIDE R244, R245, 0x2, R200 ;  /* 0x00000002f5f47825 */ /* 0x000fe400078e02c8 */
[----:B------:R0:W5:Y:S02]  /*3710*/  LDG.E.U16 R108, [R62.64] ;  /* 0x0000000c3e6c7981 */ /* 0x000164000c1e1500 */
[----:B-1----:R-:W-:Y:S02]  /*3720*/  IMAD.U32 R55, RZ, RZ, UR5 ;  /* 0x00000005ff377e24 */ /* 0x002fe4000f8e00ff */
[----:B------:R1:W5:Y:S01]  /*3730*/  LDG.E.U16 R104, [R244.64] ;  /* 0x0000000cf4687981 */ /* 0x000362000c1e1500 */
[----:B------:R-:W-:Y:S01]  /*3740*/  IMAD.WIDE R52, R53, 0x2, R190 ;  /* 0x0000000235347825 */ /* 0x000fe200078e02be */
[----:B----4-:R-:W-:-:S02]  /*3750*/  MOV R99, UR5 ;  /* 0x0000000500637c02 */ /* 0x010fc40008000f00 */
[----:B------:R4:W5:Y:S01]  /*3760*/  LDG.E.U16 R106, [R246.64] ;  /* 0x0000000cf66a7981 */ /* 0x000962000c1e1500 */
[----:B------:R-:W-:Y:S01]  /*3770*/  IMAD.WIDE R60, R61, 0x2, R194 ;  /* 0x000000023d3c7825 */ /* 0x000fe200078e02c2 */
[----:B0-----:R-:W-:Y:S02]  /*3780*/  MOV R63, UR5 ;  /* 0x00000005003f7c02 */ /* 0x001fe40008000f00 */
[----:B------:R0:W5:Y:S01]  /*3790*/  LDG.E.U16 R242, [R52.64] ;  /* 0x0000000c34f27981 */ /* 0x000162000c1e1500 */
[----:B------:R-:W-:-:S03]  /*37a0*/  IMAD.WIDE R54, R55, 0x2, R192 ;  /* 0x0000000237367825 */ /* 0x000fc600078e02c0 */
[----:B------:R4:W5:Y:S01]  /*37b0*/  LDG.E.U16 R110, [R60.64] ;  /* 0x0000000c3c6e7981 */ /* 0x000962000c1e1500 */
[----:B------:R-:W-:Y:S02]  /*37c0*/  IMAD.U32 R249, RZ, RZ, UR5 ;  /* 0x00000005fff97e24 */ /* 0x000fe4000f8e00ff */
[C---:B-1----:R-:W-:Y:S01]  /*37d0*/  IMAD.WIDE R244, R99.reuse, 0x2, R188 ;  /* 0x0000000263f47825 */ /* 0x042fe200078e02bc */
[----:B------:R1:W5:Y:S01]  /*37e0*/  LDG.E.U16 R240, [R54.64] ;  /* 0x0000000c36f07981 */ /* 0x000362000c1e1500 */
[----:B0-----:R-:W-:Y:S02]  /*37f0*/  MOV R53, UR5 ;  /* 0x0000000500357c02 */ /* 0x001fe40008000f00 */
[----:B----4-:R-:W-:Y:S01]  /*3800*/  IMAD.WIDE R246, R99, 0x2, R186 ;  /* 0x0000000263f67825 */ /* 0x010fe200078e02ba */
[----:B------:R-:W0:Y:S03]  /*3810*/  LDS R251, [R25.X4+0x4000] ;  /* 0x0040000019fb7984 */ /* 0x000e260000004800 */
[----:B------:R-:W-:Y:S01]  /*3820*/  IMAD.WIDE R248, R249, 0x2, R184 ;  /* 0x00000002f9f87825 */ /* 0x000fe200078e02b8 */
[----:B------:R4:W5:Y:S03]  /*3830*/  LDG.E.U16 R244, [R244.64] ;  /* 0x0000000cf4f47981 */ /* 0x000966000c1e1500 */
[----:B------:R-:W-:Y:S01]  /*3840*/  IMAD.WIDE R62, R63, 0x2, R182 ;  /* 0x000000023f3e7825 */ /* 0x000fe200078e02b6 */
[----:B------:R0:W5:Y:S03]  /*3850*/  LDG.E.U16 R246, [R246.64] ;  /* 0x0000000cf6f67981 */ /* 0x000166000c1e1500 */
[C---:B------:R-:W-:Y:S01]  /*3860*/  IMAD.WIDE R60, R99.reuse, 0x2, R180 ;  /* 0x00000002633c7825 */ /* 0x040fe200078e02b4 */
[----:B------:R-:W5:Y:S03]  /*3870*/  LDG.E.U16 R248, [R248.64] ;  /* 0x0000000cf8f87981 */ /* 0x000f66000c1e1500 */
[----:B-1----:R-:W-:Y:S01]  /*3880*/  IMAD.WIDE R54, R99, 0x2, R178 ;  /* 0x0000000263367825 */ /* 0x002fe200078e02b2 */
[----:B------:R-:W5:Y:S03]  /*3890*/  LDG.E.U16 R62, [R62.64] ;  /* 0x0000000c3e3e7981 */ /* 0x000f66000c1e1500 */
[----:B------:R-:W-:Y:S01]  /*38a0*/  IMAD.WIDE R52, R53, 0x2, R176 ;  /* 0x0000000235347825 */ /* 0x000fe200078e02b0 */
[----:B------:R-:W5:Y:S04]  /*38b0*/  LDG.E.U16 R60, [R60.64] ;  /* 0x0000000c3c3c7981 */ /* 0x000f68000c1e1500 */
[----:B------:R-:W5:Y:S04]  /*38c0*/  LDG.E.U16 R54, [R54.64] ;  /* 0x0000000c36367981 */ /* 0x000f68000c1e1500 */
[----:B------:R1:W5:Y:S04]  /*38d0*/  LDG.E.U16 R99, [R52.64] ;  /* 0x0000000c34637981 */ /* 0x000368000c1e1500 */
[----:B----4-:R-:W4:Y:S01]  /*38e0*/  LDS R245, [R25.X4+0x4080] ;  /* 0x0040800019f57984 */ /* 0x010f220000004800 */
[----:B------:R-:W-:-:S04]  /*38f0*/  FADD R42, -R43, R42 ;  /* 0x0000002a2b2a7221 */ /* 0x000fc80000000100 */
[----:B-1----:R-:W-:Y:S02]  /*3900*/  FMUL R52, R42, 1.4426950216293334961 ;  /* 0x3fb8aa3b2a347820 */ /* 0x002fe40000400000 */
[----:B------:R-:W-:-:S04]  /*3910*/  FADD R42, -R113, R8 ;  /* 0x00000008712a7221 */ /* 0x000fc80000000100 */
[----:B------:R-:W-:Y:S01]  /*3920*/  FMUL R42, R42, 1.4426950216293334961 ;  /* 0x3fb8aa3b2a2a7820 */ /* 0x000fe20000400000 */
[----:B------:R-:W0:Y:S08]  /*3930*/  MUFU.EX2 R8, R52 ;  /* 0x0000003400087308 */ /* 0x000e300000000800 */
[----:B------:R1:W4:Y:S01]  /*3940*/  MUFU.EX2 R100, R42 ;  /* 0x0000002a00647308 */ /* 0x0003220000000800 */
[----:B------:R-:W-:-:S02]  /*3950*/  F2FP.BF16.PACK_AB R107, R109, R107 ;  /* 0x0000006b6d6b723e */ /* 0x000fc400000010ff */
[----:B------:R-:W-:Y:S02]  /*3960*/  F2FP.BF16.PACK_AB R101, R118, R101 ;  /* 0x000000657665723e */ /* 0x000fe400000010ff */
[----:B------:R-:W-:Y:S01]  /*3970*/  F2FP.BF16.PACK_AB R109, R241, R243 ;  /* 0x000000f3f16d723e */ /* 0x000fe200000010ff */
[----:B------:R-:W-:Y:S01]  /*3980*/  LDS R118, [R25.X4+0x4100] ;  /* 0x0041000019767984 */ /* 0x000fe20000004800 */
[C---:B0-----:R-:W-:Y:S02]  /*3990*/  FFMA R9, R8.reuse, R9, R251 ;  /* 0x0000000908097223 */ /* 0x041fe400000000fb */
[C---:B------:R-:W-:Y:S01]  /*39a0*/  FMUL R56, R8.reuse, R56 ;  /* 0x0000003808387220 */ /* 0x040fe20000400000 */
[----:B-1----:R-:W-:Y:S01]  /*39b0*/  LDS R42, [R25.X4+0x4200] ;  /* 0x00420000192a7984 */ /* 0x002fe20000004800 */
[C---:B------:R-:W-:Y:S02]  /*39c0*/  FMUL R57, R8.reuse, R57 ;  /* 0x0000003908397220 */ /* 0x040fe40000400000 */
[C---:B------:R-:W-:Y:S01]  /*39d0*/  FMUL R64, R8.reuse, R64 ;  /* 0x0000004008407220 */ /* 0x040fe20000400000 */
[----:B------:R-:W-:Y:S01]  /*39e0*/  LDS R243, [R25.X4+0x4280] ;  /* 0x0042800019f37984 */ /* 0x000fe20000004800 */
[----:B------:R-:W-:-:S02]  /*39f0*/  FMUL R65, R8, R65 ;  /* 0x0000004108417220 */ /* 0x000fc40000400000 */
[----:B----4-:R-:W-:Y:S01]  /*3a00*/  FFMA R11, R100, R11, R245 ;  /* 0x0000000b640b7223 */ /* 0x010fe200000000f5 */
[----:B------:R-:W-:Y:S04]  /*3a10*/  LDS R8, [R25.X4+0x4300] ;  /* 0x0043000019087984 */ /* 0x000fe80000004800 */
[----:B------:R-:W-:Y:S04]  /*3a20*/  LDS R245, [R25.X4+0x4180] ;  /* 0x0041800019f57984 */ /* 0x000fe80000004800 */
[----:B------:R-:W-:Y:S04]  /*3a30*/  LDS R241, [R25.X4+0x4380] ;  /* 0x0043800019f17984 */ /* 0x000fe80000004800 */
[----:B------:R-:W-:Y:S01]  /*3a40*/  BAR.SYNC.DEFER_BLOCKING 0x0 ;  /* 0x0000000000007b1d */ /* 0x000fe20000010000 */
[----:B------:R-:W-:-:S02]  /*3a50*/  F2FP.BF16.PACK_AB R77, R77, R76 ;  /* 0x0000004c4d4d723e */ /* 0x000fc400000010ff */
[----:B------:R-:W-:Y:S02]  /*3a60*/  F2FP.BF16.PACK_AB R247, R79, R78 ;  /* 0x0000004e4ff7723e */ /* 0x000fe400000010ff */
[----:B------:R-:W-:Y:S02]  /*3a70*/  F2FP.BF16.PACK_AB R103, R250, R103 ;  /* 0x00000067fa67723e */ /* 0x000fe400000010ff */
[----:B------:R-:W-:Y:S02]  /*3a80*/  F2FP.BF16.PACK_AB R105, R252, R105 ;  /* 0x00000069fc69723e */ /* 0x000fe400000010ff */
[----:B------:R-:W-:Y:S01]  /*3a90*/  F2FP.BF16.PACK_AB R111, R111, R97 ;  /* 0x000000616f6f723e */ /* 0x000fe200000010ff */
[C---:B------:R-:W-:Y:S02]  /*3aa0*/  FMUL R58, R100.reuse, R58 ;  /* 0x0000003a643a7220 */ /* 0x040fe40000400000 */
[C---:B------:R-:W-:Y:S02]  /*3ab0*/  FMUL R59, R100.reuse, R59 ;  /* 0x0000003b643b7220 */ /* 0x040fe40000400000 */
[----:B------:R-:W-:-:S02]  /*3ac0*/  FMUL R66, R100, R66 ;  /* 0x0000004264427220 */ /* 0x000fc40000400000 */
[----:B------:R-:W-:Y:S02]  /*3ad0*/  FMUL R67, R100, R67 ;  /* 0x0000004364437220 */ /* 0x000fe40000400000 */
[----:B------:R-:W-:Y:S02]  /*3ae0*/  FADD R14, -R115, R14 ;  /* 0x0000000e730e7221 */ /* 0x000fe40000000100 */
[----:B------:R-:W-:Y:S02]  /*3af0*/  FADD R10, -R117, R10 ;  /* 0x0000000a750a7221 */ /* 0x000fe40000000100 */
[----:B------:R-:W-:Y:S02]  /*3b00*/  FADD R13, -R114, R13 ;  /* 0x0000000d720d7221 */ /* 0x000fe40000000100 */
[----:B------:R-:W-:Y:S02]  /*3b10*/  FMUL R10, R10, 1.4426950216293334961 ;  /* 0x3fb8aa3b0a0a7820 */ /* 0x000fe40000400000 */
[----:B------:R-:W-:-:S04]  /*3b20*/  FMUL R13, R13, 1.4426950216293334961 ;  /* 0x3fb8aa3b0d0d7820 */ /* 0x000fc80000400000 */
[----:B------:R-:W0:Y:S01]  /*3b30*/  MUFU.EX2 R10, R10 ;  /* 0x0000000a000a7308 */ /* 0x000e220000000800 */
[----:B------:R-:W-:-:S07]  /*3b40*/  FADD R16, -R119, R16 ;  /* 0x0000001077107221 */ /* 0x000fce0000000100 */
[----:B------:R-:W1:Y:S01]  /*3b50*/  MUFU.EX2 R13, R13 ;  /* 0x0000000d000d7308 */ /* 0x000e620000000800 */
[----:B------:R-:W-:Y:S02]  /*3b60*/  FADD R15, -R116, R15 ;  /* 0x0000000f740f7221 */ /* 0x000fe40000000100 */
[----:B------:R-:W-:Y:S02]  /*3b70*/  FMUL R16, R16, 1.4426950216293334961 ;  /* 0x3fb8aa3b10107820 */ /* 0x000fe40000400000 */
[----:B------:R-:W-:Y:S02]  /*3b80*/  FMUL R15, R15, 1.4426950216293334961 ;  /* 0x3fb8aa3b0f0f7820 */ /* 0x000fe40000400000 */
[C---:B0-----:R-:W-:Y:S02]  /*3b90*/  FMUL R68, R10.reuse, R68 ;  /* 0x000000440a447220 */ /* 0x041fe40000400000 */
[----:B------:R-:W0:Y:S01]  /*3ba0*/  MUFU.EX2 R16, R16 ;  /* 0x0000001000107308 */ /* 0x000e220000000800 */
[----:B------:R-:W-:-:S02]  /*3bb0*/  FMUL R69, R10, R69 ;  /* 0x000000450a457220 */ /* 0x000fc40000400000 */
[C---:B------:R-:W-:Y:S02]  /*3bc0*/  FMUL R80, R10.reuse, R80 ;  /* 0x000000500a507220 */ /* 0x040fe40000400000 */
[----:B------:R-:W-:Y:S02]  /*3bd0*/  FMUL R81, R10, R81 ;  /* 0x000000510a517220 */ /* 0x000fe40000400000 */
[C---:B-1----:R-:W-:Y:S01]  /*3be0*/  FMUL R70, R13.reuse, R70 ;  /* 0x000000460d467220 */ /* 0x042fe20000400000 */
[----:B------:R-:W1:Y:S01]  /*3bf0*/  MUFU.EX2 R15, R15 ;  /* 0x0000000f000f7308 */ /* 0x000e620000000800 */
[C---:B------:R-:W-:Y:S02]  /*3c00*/  FMUL R71, R13.reuse, R71 ;  /* 0x000000470d477220 */ /* 0x040fe40000400000 */
[C---:B------:R-:W-:Y:S02]  /*3c10*/  FMUL R82, R13.reuse, R82 ;  /* 0x000000520d527220 */ /* 0x040fe40000400000 */
[----:B------:R-:W-:-:S02]  /*3c20*/  FMUL R83, R13, R83 ;  /* 0x000000530d537220 */ /* 0x000fc40000400000 */
[C---:B0-----:R-:W-:Y:S02]  /*3c30*/  FMUL R72, R16.reuse, R72 ;  /* 0x0000004810487220 */ /* 0x041fe40000400000 */
[C---:B------:R-:W-:Y:S02]  /*3c40*/  FMUL R73, R16.reuse, R73 ;  /* 0x0000004910497220 */ /* 0x040fe40000400000 */
[C---:B------:R-:W-:Y:S02]  /*3c50*/  FMUL R92, R16.reuse, R92 ;  /* 0x0000005c105c7220 */ /* 0x040fe40000400000 */
[----:B------:R-:W-:Y:S02]  /*3c60*/  FMUL R93, R16, R93 ;  /* 0x0000005d105d7220 */ /* 0x000fe40000400000 */
[C---:B-1----:R-:W-:Y:S02]  /*3c70*/  FMUL R74, R15.reuse, R74 ;  /* 0x0000004a0f4a7220 */ /* 0x042fe40000400000 */
[----:B------:R-:W-:-:S02]  /*3c80*/  FMUL R75, R15, R75 ;  /* 0x0000004b0f4b7220 */ /* 0x000fc40000400000 */
[C---:B------:R-:W-:Y:S02]  /*3c90*/  FMUL R94, R15.reuse, R94 ;  /* 0x0000005e0f5e7220 */ /* 0x040fe40000400000 */
[----:B------:R-:W-:Y:S01]  /*3ca0*/  FMUL R95, R15, R95 ;  /* 0x0000005f0f5f7220 */ /* 0x000fe20000400000 */
[----:B--2---:R-:W-:Y:S04]  /*3cb0*/  STS.U16 [R7+0x4400], R102 ;  /* 0x0044006607007388 */ /* 0x004fe80000000400 */
[----:B---3--:R-:W-:Y:S04]  /*3cc0*/  STS.U16 [R7+0x4000], R96 ;  /* 0x0040006007007388 */ /* 0x008fe80000000400 */
[----:B-----5:R-:W-:Y:S04]  /*3cd0*/  STS.U16 [R7+0x4200], R98 ;  /* 0x0042006207007388 */ /* 0x020fe80000000400 */
[----:B------:R-:W-:Y:S04]  /*3ce0*/  STS.U16 [R7+0x4a00], R108 ;  /* 0x004a006c07007388 */ /* 0x000fe80000000400 */
[----:B------:R0:W-:Y:S04]  /*3cf0*/  STS.U16 [R7+0x4600], R104 ;  /* 0x0046006807007388 */ /* 0x0001e80000000400 */
        /* <DEDUP_REMOVED lines=11> */
[----:B------:R-:W-:Y:S04]  /*3db0*/  STS [R28+0x6000], R77 ;  /* 0x0060004d1c007388 */ /* 0x000fe80000000800 */
[----:B------:R-:W-:Y:S04]  /*3dc0*/  STS [R28+0x6200], R247 ;  /* 0x006200f71c007388 */ /* 0x000fe80000000800 */
[----:B------:R-:W-:Y:S04]  /*3dd0*/  STS [R28+0x6400], R101 ;  /* 0x006400651c007388 */ /* 0x000fe80000000800 */
[----:B------:R-:W-:Y:S04]  /*3de0*/  STS [R28+0x6600], R103 ;  /* 0x006600671c007388 */ /* 0x000fe80000000800 */
[----:B------:R-:W-:Y:S04]  /*3df0*/  STS [R28+0x6800], R105 ;  /* 0x006800691c007388 */ /* 0x000fe80000000800 */
[----:B------:R-:W-:Y:S04]  /*3e00*/  STS [R28+0x6a00], R107 ;  /* 0x006a006b1c007388 */ /* 0x000fe80000000800 */
[----:B------:R-:W-:Y:S04]  /*3e10*/  STS [R28+0x6c00], R111 ;  /* 0x006c006f1c007388 */ /* 0x000fe80000000800 */
[----:B------:R-:W-:Y:S04]  /*3e20*/  STS [R28+0x6e00], R109 ;  /* 0x006e006d1c007388 */ /* 0x000fe80000000800 */
[----:B------:R-:W-:Y:S06]  /*3e30*/  BAR.SYNC.DEFER_BLOCKING 0x0 ;  /* 0x0000000000007b1d */ /* 0x000fec0000010000 */
[----:B------:R-:W-:Y:S04]  /*3e40*/  LDSM.16.M88.4 R52, [R12+0x6000] ;  /* 0x006000000c34783b */ /* 0x000fe80000000200 */
[----:B------:R-:W1:Y:S04]  /*3e50*/  LDSM.16.M88.4 R60, [R29+0x4000] ;  /* 0x004000001d3c783b */ /* 0x000e680000000200 */
[----:B------:R-:W2:Y:S04]  /*3e60*/  LDSM.16.M88.4 R76, [R29+0x5000] ;  /* 0x005000001d4c783b */ /* 0x000ea80000000200 */
[----:B------:R-:W3:Y:S04]  /*3e70*/  LDSM.16.M88.4 R96, [R12+0x6400] ;  /* 0x006400000c60783b */ /* 0x000ee80000000200 */
[----:B------:R-:W4:Y:S01]  /*3e80*/  LDSM.16.M88.4 R100, [R12+0x6800] ;  /* 0x006800000c64783b */ /* 0x000f220000000200 */
[----:B0-----:R-:W-:-:S02]  /*3e90*/  FMUL R104, R14, 1.4426950216293334961 ;  /* 0x3fb8aa3b0e687820 */ /* 0x001fc40000400000 */
[----:B------:R-:W-:Y:S01]  /*3ea0*/  FADD R14, -R112, R19 ;  /* 0x00000013700e7221 */ /* 0x000fe20000000100 */
[----:B------:R-:W-:Y:S03]  /*3eb0*/  LDSM.16.M88.4 R108, [R37+0x6000] ;  /* 0x00600000256c783b */ /* 0x000fe60000000200 */
[----:B------:R-:W-:Y:S01]  /*3ec0*/  FMUL R14, R14, 1.4426950216293334961 ;  /* 0x3fb8aa3b0e0e7820 */ /* 0x000fe20000400000 */
[----:B------:R0:W5:Y:S08]  /*3ed0*/  MUFU.EX2 R19, R104 ;  /* 0x0000006800137308 */ /* 0x0001700000000800 */
[----:B------:R-:W2:Y:S01]  /*3ee0*/  MUFU.EX2 R14, R14 ;  /* 0x0000000e000e7308 */ /* 0x000ea20000000800 */
[----:B0-----:R-:W-:Y:S01]  /*3ef0*/  LDSM.16.M88.4 R104, [R37+0x6400] ;  /* 0x006400002568783b */ /* 0x001fe20000000200 */
[C---:B-1----:R-:W-:Y:S08]  /*3f00*/  HMMA.16816.F32.BF16 R56, R52.reuse, R60, R56 ;  /* 0x0000003c3438723c */ /* 0x042ff00000041838 */
[----:B--2---:R-:W-:Y:S01]  /*3f10*/  HMMA.16816.F32.BF16 R64, R52, R76, R64 ;  /* 0x0000004c3440723c */ /* 0x004fe20000041840 */
[----:B------:R-:W0:Y:S01]  /*3f20*/  LDSM.16.M88.4 R52, [R12+0x6c00] ;  /* 0x006c00000c34783b */ /* 0x000e220000000200 */
[----:B-----5:R-:W-:-:S02]  /*3f30*/  FMUL R84, R19, R84 ;  /* 0x0000005413547220 */ /* 0x020fc40000400000 */
[C---:B------:R-:W-:Y:S02]  /*3f40*/  FMUL R85, R19.reuse, R85 ;  /* 0x0000005513557220 */ /* 0x040fe40000400000 */
[C---:B------:R-:W-:Y:S02]  /*3f50*/  FMUL R86, R14.reuse, R86 ;  /* 0x000000560e567220 */ /* 0x040fe40000400000 */
[C---:B------:R-:W-:Y:S02]  /*3f60*/  FMUL R87, R14.reuse, R87 ;  /* 0x000000570e577220 */ /* 0x040fe40000400000 */
[C---:B------:R-:W-:Y:S02]  /*3f70*/  FMUL R88, R19.reuse, R88 ;  /* 0x0000005813587220 */ /* 0x040fe40000400000 */
[----:B------:R-:W-:Y:S02]  /*3f80*/  FMUL R89, R19, R89 ;  /* 0x0000005913597220 */ /* 0x000fe40000400000 */
[----:B------:R-:W-:-:S02]  /*3f90*/  FMUL R90, R14, R90 ;  /* 0x0000005a0e5a7220 */ /* 0x000fc40000400000 */
[----:B------:R-:W-:Y:S01]  /*3fa0*/  FMUL R91, R14, R91 ;  /* 0x0000005b0e5b7220 */ /* 0x000fe20000400000 */
[C---:B---3--:R-:W-:Y:S08]  /*3fb0*/  HMMA.16816.F32.BF16 R84, R96.reuse, R60, R84 ;  /* 0x0000003c6054723c */ /* 0x048ff00000041854 */
[----:B------:R-:W-:Y:S01]  /*3fc0*/  HMMA.16816.F32.BF16 R88, R96, R76, R88 ;  /* 0x0000004c6058723c */ /* 0x000fe20000041858 */
[----:B------:R-:W-:Y:S07]  /*3fd0*/  LDSM.16.M88.4 R96, [R37+0x6c00] ;  /* 0x006c00002560783b */ /* 0x000fee0000000200 */
[C---:B----4-:R-:W-:Y:S08]  /*3fe0*/  HMMA.16816.F32.BF16 R68, R100.reuse, R60, R68 ;  /* 0x0000003c6444723c */ /* 0x050ff00000041844 */
[----:B------:R-:W-:Y:S01]  /*3ff0*/  HMMA.16816.F32.BF16 R80, R100, R76, R80 ;  /* 0x0000004c6450723c */ /* 0x000fe20000041850 */
[----:B------:R-:W1:Y:S01]  /*4000*/  LDSM.16.M88.4 R100, [R37+0x6800] ;  /* 0x006800002564783b */ /* 0x000e620000000200 */
[----:B------:R-:W-:-:S06]  /*4010*/  UIADD3 UR6, UR6, 0x20, URZ ;  /* 0x0000002006067890 */ /* 0x000fcc000fffe03f */
[----:B0-----:R-:W-:Y:S01]  /*4020*/  HMMA.16816.F32.BF16 R72, R52, R60, R72 ;  /* 0x0000003c3448723c */ /* 0x001fe20000041848 */
[----:B------:R-:W-:-:S07]  /*4030*/  ULDC UR11, c[0x0][0x1d0] ;  /* 0x00007400000b7ab9 */ /* 0x000fce0000000800 */
[----:B------:R-:W-:Y:S01]  /*4040*/  HMMA.16816.F32.BF16 R52, R52, R76, R92 ;  /* 0x0000004c3434723c */ /* 0x000fe2000004185c */
[----:B------:R-:W-:-:S06]  /*4050*/  UISETP.GE.AND UP0, UPT, UR6, UR11, UPT ;  /* 0x0000000b0600728c */ /* 0x000fcc000bf06270 */
[----:B------:R-:W-:Y:S01]  /*4060*/  PLOP3.LUT P3, PT, PT, PT, UP0, 0x80, 0x0 ;  /* 0x000000000000781c */ /* 0x000fe20003f6f008 */
[----:B------:R-:W-:Y:S02]  /*4070*/  UMOV UR9, 0x20 ;  /* 0x0000002000097882 */ /* 0x000fe40000000000 */
[----:B------:R-:W-:Y:S02]  /*4080*/  ULDC UR10, c[0x0][0x1b4] ;  /* 0x00006d00000a7ab9 */ /* 0x000fe40000000800 */
[----:B------:R-:W-:Y:S01]  /*4090*/  ULDC UR11, c[0x0][0x1a4] ;  /* 0x00006900000b7ab9 */ /* 0x000fe20000000800 */
[----:B------:R-:W-:Y:S01]  /*40a0*/  HMMA.16816.F32.BF16 R56, R108, R62, R56 ;  /* 0x0000003e6c38723c */ /* 0x000fe20000041838 */
[----:B------:R-:W-:Y:S02]  /*40b0*/  UIMAD UR5, UR9, UR10, UR5 ;  /* 0x0000000a090572a4 */ /* 0x000fe4000f8e0205 */
[----:B------:R-:W-:Y:S01]  /*40c0*/  UIMAD UR4, UR9, UR11, UR4 ;  /* 0x0000000b090472a4 */ /* 0x000fe2000f8e0204 */
[----:B------:R-:W-:-:S02]  /*40d0*/  FFMA R17, R19, R17, R118 ;  /* 0x0000001113117223 */ /* 0x000fc40000000076 */
[----:B------:R-:W-:Y:S02]  /*40e0*/  FFMA R20, R14, R20, R245 ;  /* 0x000000140e147223 */ /* 0x000fe400000000f5 */
[----:B------:R-:W-:Y:S01]  /*40f0*/  HMMA.16816.F32.BF16 R64, R108, R78, R64 ;  /* 0x0000004e6c40723c */ /* 0x000fe20000041840 */
[----:B------:R-:W-:Y:S01]  /*4100*/  FFMA R21, R10, R21, R42 ;  /* 0x000000150a157223 */ /* 0x000fe2000000002a */
[----:B------:R-:W-:Y:S01]  /*4110*/  MOV R14, R115 ;  /* 0x00000073000e7202 */ /* 0x000fe20000000f00 */
[----:B------:R-:W-:Y:S01]  /*4120*/  FFMA R22, R13, R22, R243 ;  /* 0x000000160d167223 */ /* 0x000fe200000000f3 */
[----:B------:R-:W-:Y:S01]  /*4130*/  MOV R10, R117 ;  /* 0x00000075000a7202 */ /* 0x000fe20000000f00 */
[----:B------:R-:W-:-:S03]  /*4140*/  FFMA R41, R16, R41, R8 ;  /* 0x0000002910297223 */ /* 0x000fc60000000008 */
[----:B------:R-:W-:Y:S01]  /*4150*/  HMMA.16816.F32.BF16 R84, R104, R62, R84 ;  /* 0x0000003e6854723c */ /* 0x000fe20000041854 */
[----:B------:R-:W-:Y:S01]  /*4160*/  FFMA R40, R15, R40, R241 ;  /* 0x000000280f287223 */ /* 0x000fe200000000f1 */
[----:B------:R-:W-:Y:S01]  /*4170*/  MOV R8, R113 ;  /* 0x0000007100087202 */ /* 0x000fe20000000f00 */
[----:B------:R-:W-:Y:S01]  /*4180*/  IMAD.MOV.U32 R42, RZ, RZ, R43 ;  /* 0x000000ffff2a7224 */ /* 0x000fe200078e002b */
[----:B------:R-:W-:Y:S01]  /*4190*/  MOV R13, R114 ;  /* 0x00000072000d7202 */ /* 0x000fe20000000f00 */
[----:B------:R-:W-:-:S03]  /*41a0*/  IMAD.MOV.U32 R19, RZ, RZ, R112 ;  /* 0x000000ffff137224 */ /* 0x000fc600078e0070 */
[----:B------:R-:W-:Y:S01]  /*41b0*/  HMMA.16816.F32.BF16 R88, R104, R78, R88 ;  /* 0x0000004e6858723c */ /* 0x000fe20000041858 */
[----:B------:R-:W-:Y:S01]  /*41c0*/  IMAD.MOV.U32 R16, RZ, RZ, R119 ;  /* 0x000000ffff107224 */ /* 0x000fe200078e0077 */
[----:B------:R-:W-:-:S06]  /*41d0*/  MOV R15, R116 ;  /* 0x00000074000f7202 */ /* 0x000fcc0000000f00 */
[C---:B-1----:R-:W-:Y:S08]  /*41e0*/  HMMA.16816.F32.BF16 R68, R100.reuse, R62, R68 ;  /* 0x0000003e6444723c */ /* 0x042ff00000041844 */
[----:B------:R-:W-:Y:S08]  /*41f0*/  HMMA.16816.F32.BF16 R80, R100, R78, R80 ;  /* 0x0000004e6450723c */ /* 0x000ff00000041850 */
[C---:B------:R-:W-:Y:S08]  /*4200*/  HMMA.16816.F32.BF16 R72, R96.reuse, R62, R72 ;  /* 0x0000003e6048723c */ /* 0x040ff00000041848 */
[----:B------:R-:W-:Y:S01]  /*4210*/  HMMA.16816.F32.BF16 R92, R96, R78, R52 ;  /* 0x0000004e605c723c */ /* 0x000fe20000041834 */
[----:B------:R-:W-:Y:S01]  /*4220*/  @P3 CALL.REL.NOINC `(.L_x_0) ;  /* 0x0000001000003944 */ /* 0x000fe20003c00000 */
[----:B------:R-:W-:Y:S06]  /*4230*/  BRA `(.L_x_1) ;  /* 0xffffdf4000007947 */ /* 0x000fec000383ffff */
.L_x_0:
[----:B------:R-:W-:Y:S01]  /*4240*/  IMAD.MOV.U32 R77, RZ, RZ, R9 ;  /* 0x000000ffff4d7224 */ /* 0x000fe200078e0009 */
[----:B------:R-:W-:Y:S01]  /*4250*/  MOV R63, R11 ;  /* 0x0000000b003f7202 */ /* 0x000fe20000000f00 */
[----:B------:R-:W-:Y:S01]  /*4260*/  IMAD.MOV.U32 R38, RZ, RZ, R22 ;  /* 0x000000ffff267224 */ /* 0x000fe200078e0016 */
[----:B------:R-:W-:Y:S01]  /*4270*/  MOV R36, UR8 ;  /* 0x0000000800247c02 */ /* 0x000fe20008000f00 */
[C---:B------:R-:W-:Y:S01]  /*4280*/  FMUL R14, R77.reuse, 8388608 ;  /* 0x4b0000004d0e7820 */ /* 0x040fe20000400000 */
[----:B------:R-:W-:Y:S01]  /*4290*/  FSETP.GEU.AND P1, PT, R77, 1.175494350822287508e-38, PT ;  /* 0x008000004d00780b */ /* 0x000fe20003f2e000 */
[C---:B------:R-:W-:Y:S01]  /*42a0*/  FMUL R12, R63.reuse, 8388608 ;  /* 0x4b0000003f0c7820 */ /* 0x040fe20000400000 */
[----:B------:R-:W-:Y:S01]  /*42b0*/  FSETP.GEU.AND P2, PT, R63, 1.175494350822287508e-38, PT ;  /* 0x008000003f00780b */ /* 0x000fe20003f4e000 */
[----:B------:R-:W-:Y:S01]  /*42c0*/  FMUL R15, R40, 8388608 ;  /* 0x4b000000280f7820 */ /* 0x000fe20000400000 */
[----:B------:R-:W-:Y:S01]  /*42d0*/  FSEL R14, R14, R77, !P1 ;  /* 0x0000004d0e0e7208 */ /* 0x000fe20004800000 */
[----:B------:R-:W-:Y:S01]  /*42e0*/  FMUL R9, R38, 8388608 ;  /* 0x4b00000026097820 */ /* 0x000fe20000400000 */
[----:B------:R-:W-:Y:S01]  /*42f0*/  LOP3.LUT R36, R36, 0x3c, R5, 0xf8, !PT ;  /* 0x0000003c24247812 */ /* 0x000fe200078ef805 */
[----:B------:R-:W-:Y:S01]  /*4300*/  USHF.R.U32.HI UR7, URZ, 0x1, UR7 ;  /* 0x000000013f077899 */ /* 0x000fe20008011607 */
[----:B------:R-:W-:Y:S01]  /*4310*/  IADD3 R5, R14, -0x3f3504f3, RZ ;  /* 0xc0cafb0d0e057810 */ /* 0x000fe20007ffe0ff */
[----:B------:R-:W-:Y:S01]  /*4320*/  IMAD.MOV.U32 R76, RZ, RZ, R66 ;  /* 0x000000ffff4c7224 */ /* 0x000fe200078e0042 */
[----:B------:R-:W-:Y:S01]  /*4330*/  FSEL R12, R12, R63, !P2 ;  /* 0x0000003f0c0c7208 */ /* 0x000fe20005000000 */
[----:B------:R-:W-:Y:S01]  /*4340*/  BAR.SYNC.DEFER_BLOCKING 0x0 ;  /* 0x0000000000007b1d */ /* 0x000fe20000010000 */
[----:B------:R-:W-:-:S02]  /*4350*/  LOP3.LUT R27, R5, 0xff800000, RZ, 0xc0, !PT ;  /* 0xff800000051b7812 */ /* 0x000fc400078ec0ff */
[----:B------:R-:W-:Y:S02]  /*4360*/  IADD3 R5, R12, -0x3f3504f3, RZ ;  /* 0xc0cafb0d0c057810 */ /* 0x000fe40007ffe0ff */
[----:B------:R-:W-:Y:S01]  /*4370*/  MOV R54, R20 ;  /* 0x0000001400367202 */ /* 0x000fe20000000f00 */
[----:B------:R-:W0:Y:S01]  /*4380*/  I2F R10, R27 ;  /* 0x0000001b000a7306 */ /* 0x000e220000201400 */
[----:B------:R-:W-:Y:S02]  /*4390*/  LOP3.LUT R29, R5, 0xff800000, RZ, 0xc0, !PT ;  /* 0xff800000051d7812 */ /* 0x000fe400078ec0ff */
[C---:B------:R-:W-:Y:S01]  /*43a0*/  FSETP.GEU.AND P4, PT, R54.reuse, 1.175494350822287508e-38, PT ;  /* 0x008000003600780b */ /* 0x040fe20003f8e000 */
[----:B------:R-:W-:Y:S01]  /*43b0*/  FMUL R5, R54, 8388608 ;  /* 0x4b00000036057820 */ /* 0x000fe20000400000 */
[----:B------:R-:W-:Y:S01]  /*43c0*/  MOV R39, R74 ;  /* 0x0000004a00277202 */ /* 0x000fe20000000f00 */
[----:B------:R-:W-:Y:S01]  /*43d0*/  IMAD.MOV.U32 R74, RZ, RZ, R17 ;  /* 0x000000ffff4a7224 */ /* 0x000fe200078e0011 */
[----:B------:R-:W-:Y:S01]  /*43e0*/  SHF.R.S32.HI R7, RZ, 0x3, R0 ;  /* 0x00000003ff077819 */ /* 0x000fe20000011400 */
[----:B------:R1:W-:Y:S01]  /*43f0*/  I2F R16, R29 ;  /* 0x0000001d00107306 */ /* 0x0003e20000201400 */
[----:B------:R-:W-:Y:S01]  /*4400*/  FSEL R5, R5, R54, !P4 ;  /* 0x0000003605057208 */ /* 0x000fe20006000000 */
[C---:B------:R-:W-:Y:S01]  /*4410*/  FMUL R13, R74.reuse, 8388608 ;  /* 0x4b0000004a0d7820 */ /* 0x040fe20000400000 */
[----:B------:R-:W-:-:S02]  /*4420*/  FSETP.GEU.AND P3, PT, R74, 1.175494350822287508e-38, PT ;  /* 0x008000004a00780b */ /* 0x000fc40003f6e000 */
[----:B------:R-:W-:Y:S02]  /*4430*/  IADD3 R8, R5, -0x3f3504f3, RZ ;  /* 0xc0cafb0d05087810 */ /* 0x000fe40007ffe0ff */
[----:B------:R-:W-:Y:S02]  /*4440*/  FSEL R13, R13, R74, !P3 ;  /* 0x0000004a0d0d7208 */ /* 0x000fe40005800000 */
[----:B------:R-:W-:Y:S01]  /*4450*/  LOP3.LUT R28, R8, 0xff800000, RZ, 0xc0, !PT ;  /* 0xff800000081c7812 */ /* 0x000fe200078ec0ff */
[----:B-1----:R-:W-:Y:S01]  /*4460*/  IMAD.IADD R29, R12, 0x1, -R29 ;  /* 0x000000010c1d7824 */ /* 0x002fe200078e0a1d */
[----:B------:R-:W-:Y:S02]  /*4470*/  FSEL R22, RZ, -23, P3 ;  /* 0xc1b80000ff167808 */ /* 0x000fe40001800000 */
[----:B------:R-:W1:Y:S01]  /*4480*/  I2F R30, R28 ;  /* 0x0000001c001e7306 */ /* 0x000e620000201400 */
[----:B------:R-:W-:Y:S01]  /*4490*/  FSETP.GEU.AND P3, PT, R40, 1.175494350822287508e-38, PT ;  /* 0x008000002800780b */ /* 0x000fe20003f6e000 */
[----:B------:R-:W-:Y:S01]  /*44a0*/  FADD R29, R29, -1 ;  /* 0xbf8000001d1d7421 */ /* 0x000fe20000000000 */
[----:B------:R-:W-:-:S02]  /*44b0*/  SHF.R.S32.HI R31, RZ, 0x4, R0 ;  /* 0x00000004ff1f7819 */ /* 0x000fc40000011400 */
[----:B------:R-:W-:Y:S02]  /*44c0*/  SGXT R17, R7, 0x1 ;  /* 0x000000010711781a */ /* 0x000fe40000000200 */
[----:B------:R-:W-:Y:S02]  /*44d0*/  FSEL R0, R15, R40, !P3 ;  /* 0x000000280f007208 */ /* 0x000fe40005800000 */
[----:B------:R-:W-:Y:S02]  /*44e0*/  IADD3 R7, R13, -0x3f3504f3, RZ ;  /* 0xc0cafb0d0d077810 */ /* 0x000fe40007ffe0ff */
[----:B------:R-:W-:Y:S02]  /*44f0*/  FSEL R15, RZ, -23, P4 ;  /* 0xc1b80000ff0f7808 */ /* 0x000fe40002000000 */
[----:B------:R-:W-:Y:S02]  /*4500*/  FSETP.GT.AND P4, PT, |R40|, 8.50705917302346158658e+37, PT ;  /* 0x7e8000002800780b */ /* 0x000fe40003f84200 */
[----:B------:R-:W-:-:S02]  /*4510*/  MOV R42, R21 ;  /* 0x00000015002a7202 */ /* 0x000fc40000000f00 */
[----:B------:R-:W-:Y:S02]  /*4520*/  FSEL R25, RZ, -23, P1 ;  /* 0xc1b80000ff197808 */ /* 0x000fe40000800000 */
[----:B------:R-:W-:Y:S01]  /*4530*/  LOP3.LUT R26, R7, 0xff800000, RZ, 0xc0, !PT ;  /* 0xff800000071a7812 */ /* 0x000fe200078ec0ff */
[----:B------:R-:W-:Y:S01]  /*4540*/  FMUL R7, R42, 8388608 ;  /* 0x4b0000002a077820 */ /* 0x000fe20000400000 */
[----:B------:R-:W-:Y:S01]  /*4550*/  FSETP.GEU.AND P1, PT, R38, 1.175494350822287508e-38, PT ;  /* 0x008000002600780b */ /* 0x000fe20003f2e000 */
[----:B0-----:R-:W-:Y:S01]  /*4560*/  FFMA.FTZ R25, R10, 1.1920928955078125e-07, R25 ;  /* 0x340000000a197823 */ /* 0x001fe20000010019 */
[----:B------:R-:W-:Y:S01]  /*4570*/  MOV R52, R72 ;  /* 0x0000004800347202 */ /* 0x000fe20000000f00 */
[----:B------:R-:W0:Y:S01]  /*4580*/  I2F R11, R26 ;  /* 0x0000001a000b7306 */ /* 0x000e220000201400 */
[----:B------:R-:W-:Y:S01]  /*4590*/  SGXT R31, R31, 0x1 ;  /* 0x000000011f1f781a */ /* 0x000fe20000000200 */
[----:B------:R-:W-:Y:S01]  /*45a0*/  @P4 FMUL R95, R95, 0.25 ;  /* 0x3e8000005f5f4820 */ /* 0x000fe20000400000 */
[----:B------:R-:W-:Y:S01]  /*45b0*/  FSETP.GEU.AND P5, PT, R42, 1.175494350822287508e-38, PT ;  /* 0x008000002a00780b */ /* 0x000fe20003fae000 */
[----:B------:R-:W-:Y:S01]  /*45c0*/  @P4 FMUL R94, R94, 0.25 ;  /* 0x3e8000005e5e4820 */ /* 0x000fe20000400000 */
[----:B------:R-:W-:Y:S01]  /*45d0*/  FSEL R8, R9, R38, !P1 ;  /* 0x0000002609087208 */ /* 0x000fe20004800000 */
[----:B------:R-:W-:Y:S01]  /*45e0*/  FMUL R9, R41, 8388608 ;  /* 0x4b00000029097820 */ /* 0x000fe20000400000 */
[----:B------:R-:W-:Y:S01]  /*45f0*/  LOP3.LUT R72, R36, 0x40, R23, 0xf8, !PT ;  /* 0x0000004024487812 */ /* 0x000fe200078ef817 */
[----:B-1----:R-:W-:Y:S01]  /*4600*/  FFMA.FTZ R23, R30, 1.1920928955078125e-07, R15 ;  /* 0x340000001e177823 */ /* 0x002fe2000001000f */
[----:B------:R-:W-:Y:S01]  /*4610*/  FSEL R21, RZ, -23, P2 ;  /* 0xc1b80000ff157808 */ /* 0x000fe20001000000 */
[----:B------:R-:W-:Y:S01]  /*4620*/  @P4 FMUL R75, R75, 0.25 ;  /* 0x3e8000004b4b4820 */ /* 0x000fe20000400000 */
[----:B------:R-:W-:Y:S01]  /*4630*/  FSETP.GEU.AND P2, PT, R41, 1.175494350822287508e-38, PT ;  /* 0x008000002900780b */ /* 0x000fe20003f4e000 */
[----:B------:R-:W-:Y:S01]  /*4640*/  @P4 FMUL R39, R39, 0.25 ;  /* 0x3e80000027274820 */ /* 0x000fe20000400000 */
[----:B------:R-:W-:Y:S01]  /*4650*/  FSEL R15, RZ, -23, P1 ;  /* 0xc1b80000ff0f7808 */ /* 0x000fe20000800000 */
[----:B------:R-:W-:Y:S01]  /*4660*/  FFMA.FTZ R21, R16, 1.1920928955078125e-07, R21 ;  /* 0x3400000010157823 */ /* 0x000fe20000010015 */
[----:B------:R-:W-:Y:S01]  /*4670*/  LOP3.LUT R35, R31, 0x2004, RZ, 0xc0, !PT ;  /* 0x000020041f237812 */ /* 0x000fe200078ec0ff */
[----:B0-----:R-:W-:Y:S01]  /*4680*/  FFMA.FTZ R22, R11, 1.1920928955078125e-07, R22 ;  /* 0x340000000b167823 */ /* 0x001fe20000010016 */
[----:B------:R-:W-:-:S02]  /*4690*/  FSETP.GT.AND P1, PT, |R41|, 8.50705917302346158658e+37, PT ;  /* 0x7e8000002900780b */ /* 0x000fc40003f24200 */
[----:B------:R-:W-:Y:S02]  /*46a0*/  FSEL R7, R7, R42, !P5 ;  /* 0x0000002a07077208 */ /* 0x000fe40006800000 */
[----:B------:R-:W-:Y:S02]  /*46b0*/  FSEL R31, RZ, -23, P5 ;  /* 0xc1b80000ff1f7808 */ /* 0x000fe40002800000 */
[C---:B------:R-:W-:Y:S01]  /*46c0*/  FSETP.GEU.AND P5, PT, |R40|.reuse, 1.175494350822287508e-38, PT ;  /* 0x008000002800780b */ /* 0x040fe20003fae200 */
[----:B------:R-:W-:Y:S01]  /*46d0*/  @P4 FMUL R40, R40, 0.25 ;  /* 0x3e80000028284820 */ /* 0x000fe20000400000 */
[----:B------:R-:W-:Y:S02]  /*46e0*/  FSEL R9, R9, R41, !P2 ;  /* 0x0000002909097208 */ /* 0x000fe40005000000 */
[----:B------:R-:W-:Y:S02]  /*46f0*/  FSETP.GT.AND P4, PT, |R38|, 8.50705917302346158658e+37, PT ;  /* 0x7e8000002600780b */ /* 0x000fe40003f84200 */
[----:B------:R-:W-:Y:S01]  /*4700*/  IADD3 R18, R9, -0x3f3504f3, RZ ;  /* 0xc0cafb0d09127810 */ /* 0x000fe20007ffe0ff */
[----:B------:R-:W-:Y:S01]  /*4710*/  @P1 FMUL R93, R93, 0.25 ;  /* 0x3e8000005d5d1820 */ /* 0x000fe20000400000 */
[----:B------:R-:W-:Y:S01]  /*4720*/  FSEL R10, RZ, -23, P2 ;  /* 0xc1b80000ff0a7808 */ /* 0x000fe20001000000 */
[----:B------:R-:W-:Y:S01]  /*4730*/  @P1 FMUL R92, R92, 0.25 ;  /* 0x3e8000005c5c1820 */ /* 0x000fe20000400000 */
[C---:B------:R-:W-:Y:S01]  /*4740*/  FSETP.GEU.AND P2, PT, |R41|.reuse, 1.175494350822287508e-38, PT ;  /* 0x008000002900780b */ /* 0x040fe20003f4e200 */
[----:B------:R-:W-:Y:S01]  /*4750*/  @P1 FMUL R41, R41, 0.25 ;  /* 0x3e80000029291820 */ /* 0x000fe20000400000 */
[----:B------:R-:W-:Y:S01]  /*4760*/  LOP3.LUT R18, R18, 0xff800000, RZ, 0xc0, !PT ;  /* 0xff80000012127812 */ /* 0x000fe200078ec0ff */
[----:B------:R-:W-:Y:S01]  /*4770*/  @P1 FMUL R73, R73, 0.25 ;  /* 0x3e80000049491820 */ /* 0x000fe20000400000 */
[----:B------:R-:W-:Y:S01]  /*4780*/  FSEL R11, RZ, -23, P3 ;  /* 0xc1b80000ff0b7808 */ /* 0x000fe20001800000 */
[----:B------:R-:W-:Y:S01]  /*4790*/  @P1 FMUL R52, R52, 0.25 ;  /* 0x3e80000034341820 */ /* 0x000fe20000400000 */
[----:B------:R-:W-:Y:S01]  /*47a0*/  FSETP.GT.AND P1, PT, |R42|, 8.50705917302346158658e+37, PT ;  /* 0x7e8000002a00780b */ /* 0x000fe20003f24200 */
[----:B------:R-:W0:Y:S01]  /*47b0*/  I2F R33, R18 ;  /* 0x0000001200217306 */ /* 0x000e220000201400 */
[----:B------:R-:W-:Y:S01]  /*47c0*/  FSETP.GEU.AND P3, PT, |R38|, 1.175494350822287508e-38, PT ;  /* 0x008000002600780b */ /* 0x000fe20003f6e200 */
[----:B------:R-:W-:Y:S01]  /*47d0*/  @!P5 FMUL R40, R40, 16777216 ;  /* 0x4b8000002828d820 */ /* 0x000fe20000400000 */
[----:B------:R-:W-:Y:S01]  /*47e0*/  MOV R60, UR7 ;  /* 0x00000007003c7c02 */ /* 0x000fe20008000f00 */
[----:B------:R-:W-:Y:S01]  /*47f0*/  @!P5 FMUL R95, R95, 16777216 ;  /* 0x4b8000005f5fd820 */ /* 0x000fe20000400000 */
[----:B------:R-:W-:Y:S01]  /*4800*/  IADD3 R20, R7, -0x3f3504f3, RZ ;  /* 0xc0cafb0d07147810 */ /* 0x000fe20007ffe0ff */
[----:B------:R-:W-:Y:S01]  /*4810*/  @!P5 FMUL R94, R94, 16777216 ;  /* 0x4b8000005e5ed820 */ /* 0x000fe20000400000 */
[----:B------:R-:W-:Y:S01]  /*4820*/  LOP3.LUT R37, R60, 0x1040, R17, 0x78, !PT ;  /* 0x000010403c257812 */ /* 0x000fe200078e7811 */
[----:B------:R-:W-:Y:S01]  /*4830*/  @!P5 FMUL R75, R75, 16777216 ;  /* 0x4b8000004b4bd820 */ /* 0x000fe20000400000 */
[----:B------:R-:W-:Y:S01]  /*4840*/  IADD3 R17, R0, -0x3f3504f3, RZ ;  /* 0xc0cafb0d00117810 */ /* 0x000fe20007ffe0ff */
[----:B------:R-:W-:Y:S01]  /*4850*/  @!P5 FMUL R39, R39, 16777216 ;  /* 0x4b8000002727d820 */ /* 0x000fe20000400000 */
[----:B------:R-:W-:Y:S01]  /*4860*/  FSETP.GEU.AND P5, PT, |R42|, 1.175494350822287508e-38, PT ;  /* 0x008000002a00780b */ /* 0x000fe20003fae200 */
[----:B------:R-:W-:Y:S01]  /*4870*/  @P4 FMUL R38, R38, 0.25 ;  /* 0x3e80000026264820 */ /* 0x000fe20000400000 */
[----:B------:R-:W-:Y:S01]  /*4880*/  IADD3 R19, R8, -0x3f3504f3, RZ ;  /* 0xc0cafb0d08137810 */ /* 0x000fe20007ffe0ff */
[----:B------:R-:W-:Y:S01]  /*4890*/  @P4 FMUL R83, R83, 0.25 ;  /* 0x3e80000053534820 */ /* 0x000fe20000400000 */
[----:B------:R-:W-:Y:S01]  /*48a0*/  LOP3.LUT R20, R20, 0xff800000, RZ, 0xc0, !PT ;  /* 0xff80000014147812 */ /* 0x000fe200078ec0ff */
[----:B------:R-:W-:Y:S01]  /*48b0*/  @P4 FMUL R82, R82, 0.25 ;  /* 0x3e80000052524820 */ /* 0x000fe20000400000 */
[----:B------:R-:W-:Y:S01]  /*48c0*/  LOP3.LUT R17, R17, 0xff800000, RZ, 0xc0, !PT ;  /* 0xff80000011117812 */ /* 0x000fe200078ec0ff */
[----:B------:R-:W-:Y:S01]  /*48d0*/  @P4 FMUL R71, R71, 0.25 ;  /* 0x3e80000047474820 */ /* 0x000fe20000400000 */
[----:B------:R-:W-:Y:S01]  /*48e0*/  LOP3.LUT R19, R19, 0xff800000, RZ, 0xc0, !PT ;  /* 0xff80000013137812 */ /* 0x000fe200078ec0ff */
[----:B------:R-:W-:Y:S01]  /*48f0*/  @P4 FMUL R70, R70, 0.25 ;  /* 0x3e80000046464820 */ /* 0x000fe20000400000 */
[----:B------:R-:W-:Y:S01]  /*4900*/  FSETP.GT.AND P4, PT, |R54|, 8.50705917302346158658e+37, PT ;  /* 0x7e8000003600780b */ /* 0x000fe20003f84200 */
[----:B------:R-:W-:Y:S01]  /*4910*/  @!P2 FMUL R41, R41, 16777216 ;  /* 0x4b8000002929a820 */ /* 0x000fe20000400000 */
[----:B------:R1:W2:Y:S01]  /*4920*/  I2F R32, R20 ;  /* 0x0000001400207306 */ /* 0x0002a20000201400 */
[----:B------:R-:W-:Y:S01]  /*4930*/  @!P2 FMUL R93, R93, 16777216 ;  /* 0x4b8000005d5da820 */ /* 0x000fe20000400000 */
[----:B------:R-:W-:Y:S01]  /*4940*/  MOV R78, R59 ;  /* 0x0000003b004e7202 */ /* 0x000fe20000000f00 */
[----:B------:R-:W-:Y:S01]  /*4950*/  @!P2 FMUL R92, R92, 16777216 ;  /* 0x4b8000005c5ca820 */ /* 0x000fe20000400000 */
[----:B------:R-:W-:Y:S01]  /*4960*/  IADD3 R24, R35, R37, R24 ;  /* 0x0000002523187210 */ /* 0x000fe20007ffe018 */
[----:B------:R-:W-:Y:S01]  /*4970*/  @!P2 FMUL R73, R73, 16777216 ;  /* 0x4b8000004949a820 */ /* 0x000fe20000400000 */
[----:B------:R-:W-:Y:S01]  /*4980*/  IADD3 R27, R14, -R27, RZ ;  /* 0x8000001b0e1b7210 */ /* 0x000fe20007ffe0ff */
[----:B------:R-:W-:Y:S01]  /*4990*/  @!P2 FMUL R52, R52, 16777216 ;  /* 0x4b8000003434a820 */ /* 0x000fe20000400000 */
[----:B------:R-:W-:Y:S01]  /*49a0*/  FSETP.GEU.AND P2, PT, |R54|, 1.175494350822287508e-38, PT ;  /* 0x008000003600780b */ /* 0x000fe20003f4e200 */
[----:B------:R-:W-:Y:S01]  /*49b0*/  @P1 FMUL R42, R42, 0.25 ;  /* 0x3e8000002a2a1820 */ /* 0x000fe20000400000 */
[----:B------:R3:W4:Y:S01]  /*49c0*/  I2F R36, R17 ;  /* 0x0000001100247306 */ /* 0x0007220000201400 */
[----:B------:R-:W-:Y:S01]  /*49d0*/  @P1 FMUL R81, R81, 0.25 ;  /* 0x3e80000051511820 */ /* 0x000fe20000400000 */
[----:B------:R-:W-:Y:S01]  /*49e0*/  IADD3 R26, R13, -R26, RZ ;  /* 0x8000001a0d1a7210 */ /* 0x000fe20007ffe0ff */
[----:B------:R-:W-:Y:S01]  /*49f0*/  @P1 FMUL R80, R80, 0.25 ;  /* 0x3e80000050501820 */ /* 0x000fe20000400000 */
[----:B------:R-:W-:Y:S01]  /*4a00*/  IADD3 R28, R5, -R28, RZ ;  /* 0x8000001c051c7210 */ /* 0x000fe20007ffe0ff */
[----:B------:R-:W-:Y:S01]  /*4a10*/  @P1 FMUL R69, R69, 0.25 ;  /* 0x3e80000045451820 */ /* 0x000fe20000400000 */
[----:B-1----:R-:W-:Y:S01]  /*4a20*/  IADD3 R20, R7, -R20, RZ ;  /* 0x8000001407147210 */ /* 0x002fe20007ffe0ff */
[----:B------:R-:W-:Y:S01]  /*4a30*/  @P1 FMUL R68, R68, 0.25 ;  /* 0x3e80000044441820 */ /* 0x000fe20000400000 */
[----:B------:R-:W-:Y:S01]  /*4a40*/  FSETP.GT.AND P1, PT, |R63|, 8.50705917302346158658e+37, PT ;  /* 0x7e8000003f00780b */ /* 0x000fe20003f24200 */
[----:B------:R-:W-:Y:S01]  /*4a50*/  @!P3 FMUL R38, R38, 16777216 ;  /* 0x4b8000002626b820 */ /* 0x000fe20000400000 */
[----:B------:R1:W5:Y:S01]  /*4a60*/  I2F R34, R19 ;  /* 0x0000001300227306 */ /* 0x0003620000201400 */
[----:B0-----:R-:W-:Y:S01]  /*4a70*/  FFMA.FTZ R10, R33, 1.1920928955078125e-07, R10 ;  /* 0x34000000210a7823 */ /* 0x001fe2000001000a */
[----:B------:R-:W-:Y:S01]  /*4a80*/  IADD3 R18, R9, -R18, RZ ;  /* 0x8000001209127210 */ /* 0x000fe20007ffe0ff */
[----:B------:R-:W-:Y:S01]  /*4a90*/  @!P3 FMUL R83, R83, 16777216 ;  /* 0x4b8000005353b820 */ /* 0x000fe20000400000 */
[----:B---3--:R-:W-:Y:S01]  /*4aa0*/  IADD3 R17, R0, -R17, RZ ;  /* 0x8000001100117210 */ /* 0x008fe20007ffe0ff */
[----:B------:R-:W-:Y:S01]  /*4ab0*/  @!P5 FMUL R42, R42, 16777216 ;  /* 0x4b8000002a2ad820 */ /* 0x000fe20000400000 */
[----:B------:R-:W-:Y:S01]  /*4ac0*/  LOP3.LUT R4, R4, 0x70, RZ, 0xc0, !PT ;  /* 0x0000007004047812 */ /* 0x000fe200078ec0ff */
[----:B------:R-:W-:Y:S01]  /*4ad0*/  @!P3 FMUL R82, R82, 16777216 ;  /* 0x4b8000005252b820 */ /* 0x000fe20000400000 */
[----:B------:R-:W0:Y:S01]  /*4ae0*/  MUFU.RCP R30, R40 ;  /* 0x00000028001e7308 */ /* 0x000e220000001000 */
[----:B------:R-:W-:Y:S01]  /*4af0*/  @!P3 FMUL R71, R71, 16777216 ;  /* 0x4b8000004747b820 */ /* 0x000fe20000400000 */
[----:B-1----:R-:W-:Y:S01]  /*4b00*/  IADD3 R19, R8, -R19, RZ ;  /* 0x8000001308137210 */ /* 0x002fe20007ffe0ff */
[----:B------:R-:W-:Y:S01]  /*4b10*/  @!P3 FMUL R70, R70, 16777216 ;  /* 0x4b8000004646b820 */ /* 0x000fe20000400000 */
[----:B------:R-:W-:Y:S01]  /*4b20*/  FSETP.GEU.AND P3, PT, |R63|, 1.175494350822287508e-38, PT ;  /* 0x008000003f00780b */ /* 0x000fe20003f6e200 */
[----:B------:R-:W-:-:S02]  /*4b30*/  @P4 FMUL R54, R54, 0.25 ;  /* 0x3e80000036364820 */ /* 0x000fc40000400000 */
[----:B------:R-:W-:Y:S01]  /*4b40*/  @P4 FMUL R91, R91, 0.25 ;  /* 0x3e8000005b5b4820 */ /* 0x000fe20000400000 */
[----:B------:R-:W1:Y:S01]  /*4b50*/  MUFU.RCP R33, R41 ;  /* 0x0000002900217308 */ /* 0x000e620000001000 */
[----:B------:R-:W-:Y:S02]  /*4b60*/  @P4 FMUL R90, R90, 0.25 ;  /* 0x3e8000005a5a4820 */ /* 0x000fe40000400000 */
[----:B------:R-:W-:Y:S02]  /*4b70*/  @P4 FMUL R87, R87, 0.25 ;  /* 0x3e80000057574820 */ /* 0x000fe40000400000 */
[----:B------:R-:W-:Y:S01]  /*4b80*/  @P4 FMUL R86, R86, 0.25 ;  /* 0x3e80000056564820 */ /* 0x000fe20000400000 */
[----:B------:R-:W-:Y:S01]  /*4b90*/  FSETP.GT.AND P4, PT, |R77|, 8.50705917302346158658e+37, PT ;  /* 0x7e8000004d00780b */ /* 0x000fe20003f84200 */
[----:B------:R-:W-:Y:S01]  /*4ba0*/  @!P2 FMUL R54, R54, 16777216 ;  /* 0x4b8000003636a820 */ /* 0x000fe20000400000 */
[----:B------:R-:W3:Y:S01]  /*4bb0*/  MUFU.RCP R38, R38 ;  /* 0x0000002600267308 */ /* 0x000ee20000001000 */
[----:B------:R-:W-:-:S02]  /*4bc0*/  @!P2 FMUL R91, R91, 16777216 ;  /* 0x4b8000005b5ba820 */ /* 0x000fc40000400000 */
[----:B------:R-:W-:Y:S02]  /*4bd0*/  @!P2 FMUL R90, R90, 16777216 ;  /* 0x4b8000005a5aa820 */ /* 0x000fe40000400000 */
[----:B------:R-:W-:Y:S02]  /*4be0*/  @!P2 FMUL R87, R87, 16777216 ;  /* 0x4b8000005757a820 */ /* 0x000fe40000400000 */
[----:B------:R-:W-:Y:S01]  /*4bf0*/  @!P2 FMUL R86, R86, 16777216 ;  /* 0x4b8000005656a820 */ /* 0x000fe20000400000 */
[----:B------:R-:W0:Y:S01]  /*4c00*/  MUFU.RCP R41, R42 ;  /* 0x0000002a00297308 */ /* 0x000e220000001000 */
[----:B------:R-:W-:Y:S01]  /*4c10*/  FSETP.GEU.AND P2, PT, |R77|, 1.175494350822287508e-38, PT ;  /* 0x008000004d00780b */ /* 0x000fe20003f4e200 */
[----:B------:R-:W-:Y:S02]  /*4c20*/  @!P5 FMUL R81, R81, 16777216 ;  /* 0x4b8000005151d820 */ /* 0x000fe40000400000 */
[----:B------:R-:W-:Y:S02]  /*4c30*/  @!P5 FMUL R80, R80, 16777216 ;  /* 0x4b8000005050d820 */ /* 0x000fe40000400000 */
[----:B------:R-:W-:-:S02]  /*4c40*/  @!P5 FMUL R69, R69, 16777216 ;  /* 0x4b8000004545d820 */ /* 0x000fc40000400000 */
[----:B------:R-:W-:Y:S01]  /*4c50*/  @!P5 FMUL R68, R68, 16777216 ;  /* 0x4b8000004444d820 */ /* 0x000fe20000400000 */
[----:B------:R-:W-:Y:S01]  /*4c60*/  FSETP.GT.AND P5, PT, |R74|, 8.50705917302346158658e+37, PT ;  /* 0x7e8000004a00780b */ /* 0x000fe20003fa4200 */
[----:B------:R-:W-:Y:S01]  /*4c70*/  @P1 FMUL R63, R63, 0.25 ;  /* 0x3e8000003f3f1820 */ /* 0x000fe20000400000 */
[----:B------:R-:W0:Y:S01]  /*4c80*/  MUFU.RCP R54, R54 ;  /* 0x0000003600367308 */ /* 0x000e220000001000 */
[----:B------:R-:W-:Y:S02]  /*4c90*/  @P1 FMUL R67, R67, 0.25 ;  /* 0x3e80000043431820 */ /* 0x000fe40000400000 */
[----:B------:R-:W-:Y:S02]  /*4ca0*/  @P1 FMUL R76, R76, 0.25 ;  /* 0x3e8000004c4c1820 */ /* 0x000fe40000400000 */
[----:B------:R-:W-:Y:S02]  /*4cb0*/  @P1 FMUL R78, R78, 0.25 ;  /* 0x3e8000004e4e1820 */ /* 0x000fe40000400000 */
[----:B------:R-:W-:Y:S01]  /*4cc0*/  @P1 FMUL R58, R58, 0.25 ;  /* 0x3e8000003a3a1820 */ /* 0x000fe20000400000 */
[----:B------:R-:W-:Y:S01]  /*4cd0*/  FSETP.GEU.AND P1, PT, |R74|, 1.175494350822287508e-38, PT ;  /* 0x008000004a00780b */ /* 0x000fe20003f2e200 */
[----:B------:R-:W-:-:S02]  /*4ce0*/  @!P3 FMUL R63, R63, 16777216 ;  /* 0x4b8000003f3fb820 */ /* 0x000fc40000400000 */
[----:B------:R-:W-:Y:S02]  /*4cf0*/  @P4 FMUL R77, R77, 0.25 ;  /* 0x3e8000004d4d4820 */ /* 0x000fe40000400000 */
[----:B--2---:R-:W-:Y:S02]  /*4d00*/  FFMA.FTZ R16, R32, 1.1920928955078125e-07, R31 ;  /* 0x3400000020107823 */ /* 0x004fe4000001001f */
[----:B----4-:R-:W-:Y:S01]  /*4d10*/  FFMA.FTZ R11, R36, 1.1920928955078125e-07, R11 ;  /* 0x34000000240b7823 */ /* 0x010fe2000001000b */
[----:B------:R-:W2:Y:S01]  /*4d20*/  MUFU.RCP R63, R63 ;  /* 0x0000003f003f7308 */ /* 0x000ea20000001000 */
[----:B-----5:R-:W-:Y:S02]  /*4d30*/  FFMA.FTZ R15, R34, 1.1920928955078125e-07, R15 ;  /* 0x34000000220f7823 */ /* 0x020fe4000001000f */
[C---:B0-----:R-:W-:Y:S02]  /*4d40*/  FMUL R31, R30.reuse, R95 ;  /* 0x0000005f1e1f7220 */ /* 0x041fe40000400000 */
[----:B------:R-:W-:-:S02]  /*4d50*/  FMUL R32, R30, R94 ;  /* 0x0000005e1e207220 */ /* 0x000fc40000400000 */
[C---:B------:R-:W-:Y:S02]  /*4d60*/  FMUL R36, R30.reuse, R75 ;  /* 0x0000004b1e247220 */ /* 0x040fe40000400000 */
[----:B------:R-:W-:Y:S02]  /*4d70*/  FMUL R35, R30, R39 ;  /* 0x000000271e237220 */ /* 0x000fe40000400000 */
[----:B-1----:R-:W-:Y:S01]  /*4d80*/  FMUL R30, R33, R93 ;  /* 0x0000005d211e7220 */ /* 0x002fe20000400000 */
[----:B------:R-:W-:Y:S01]  /*4d90*/  F2FP.BF16.PACK_AB R31, R31, R36 ;  /* 0x000000241f1f723e */ /* 0x000fe200000010ff */
[C---:B------:R-:W-:Y:S01]  /*4da0*/  FMUL R34, R33.reuse, R92 ;  /* 0x0000005c21227220 */ /* 0x040fe20000400000 */
[----:B------:R-:W-:Y:S01]  /*4db0*/  F2FP.BF16.PACK_AB R35, R32, R35 ;  /* 0x000000232023723e */ /* 0x000fe200000010ff */
[C---:B------:R-:W-:Y:S02]  /*4dc0*/  FMUL R37, R33.reuse, R73 ;  /* 0x0000004921257220 */ /* 0x040fe40000400000 */
[----:B------:R-:W-:-:S02]  /*4dd0*/  FMUL R33, R33, R52 ;  /* 0x0000003421217220 */ /* 0x000fc40000400000 */
[----:B------:R-:W-:Y:S01]  /*4de0*/  @!P2 FMUL R77, R77, 16777216 ;  /* 0x4b8000004d4da820 */ /* 0x000fe20000400000 */
[----:B------:R-:W-:Y:S01]  /*4df0*/  F2FP.BF16.PACK_AB R30, R30, R37 ;  /* 0x000000251e1e723e */ /* 0x000fe200000010ff */
[----:B---3--:R-:W-:Y:S01]  /*4e00*/  FMUL R39, R38, R83 ;  /* 0x0000005326277220 */ /* 0x008fe20000400000 */
[----:B------:R-:W-:Y:S01]  /*4e10*/  LOP3.LUT R37, R72, 0x40, RZ, 0x3c, !PT ;  /* 0x0000004048257812 */ /* 0x000fe200078e3cff */
[----:B------:R-:W-:Y:S01]  /*4e20*/  FMUL R40, R38, R82 ;  /* 0x0000005226287220 */ /* 0x000fe20000400000 */
[----:B------:R-:W-:Y:S01]  /*4e30*/  F2FP.BF16.PACK_AB R33, R34, R33 ;  /* 0x000000212221723e */ /* 0x000fe200000010ff */
[----:B------:R-:W-:Y:S01]  /*4e40*/  FMUL R52, R38, R71 ;  /* 0x0000004726347220 */ /* 0x000fe20000400000 */
[----:B------:R-:W-:Y:S01]  /*4e50*/  LOP3.LUT R34, R72, 0x44, RZ, 0x3c, !PT ;  /* 0x0000004448227812 */ /* 0x000fe200078e3cff */
[----:B------:R-:W-:Y:S02]  /*4e60*/  FMUL R53, R38, R70 ;  /* 0x0000004626357220 */ /* 0x000fe40000400000 */
[----:B------:R-:W-:Y:S01]  /*4e70*/  FMUL R38, R41, R81 ;  /* 0x0000005129267220 */ /* 0x000fe20000400000 */
[----:B------:R-:W-:Y:S01]  /*4e80*/  F2FP.BF16.PACK_AB R39, R39, R52 ;  /* 0x000000342727723e */ /* 0x000fe200000010ff */
[C---:B------:R-:W-:Y:S01]  /*4e90*/  FMUL R42, R41.reuse, R80 ;  /* 0x00000050292a7220 */ /* 0x040fe20000400000 */
[----:B------:R-:W-:Y:S01]  /*4ea0*/  F2FP.BF16.PACK_AB R40, R40, R53 ;  /* 0x000000352828723e */ /* 0x000fe200000010ff */
[C---:B------:R-:W-:Y:S01]  /*4eb0*/  FMUL R55, R41.reuse, R69 ;  /* 0x0000004529377220 */ /* 0x040fe20000400000 */
[----:B------:R-:W-:Y:S01]  /*4ec0*/  LOP3.LUT R53, R72, 0x4, RZ, 0x3c, !PT ;  /* 0x0000000448357812 */ /* 0x000fe200078e3cff */
[----:B------:R-:W-:-:S02]  /*4ed0*/  FMUL R41, R41, R68 ;  /* 0x0000004429297220 */ /* 0x000fc40000400000 */
[----:B------:R-:W-:Y:S01]  /*4ee0*/  @P5 FMUL R74, R74, 0.25 ;  /* 0x3e8000004a4a5820 */ /* 0x000fe20000400000 */
[----:B------:R-:W0:Y:S01]  /*4ef0*/  MUFU.RCP R68, R77 ;  /* 0x0000004d00447308 */ /* 0x000e220000001000 */
[----:B------:R-:W-:Y:S01]  /*4f00*/  FMUL R59, R54, R91 ;  /* 0x0000005b363b7220 */ /* 0x000fe20000400000 */
[----:B------:R-:W-:Y:S01]  /*4f10*/  F2FP.BF16.PACK_AB R41, R42, R41 ;  /* 0x000000292a29723e */ /* 0x000fe200000010ff */
[----:B------:R-:W-:Y:S01]  /*4f20*/  @!P1 FMUL R74, R74, 16777216 ;  /* 0x4b8000004a4a9820 */ /* 0x000fe20000400000 */
[----:B------:R-:W-:Y:S01]  /*4f30*/  F2FP.BF16.PACK_AB R38, R38, R55 ;  /* 0x000000372626723e */ /* 0x000fe200000010ff */
[C---:B------:R-:W-:Y:S02]  /*4f40*/  FMUL R60, R54.reuse, R90 ;  /* 0x0000005a363c7220 */ /* 0x040fe40000400000 */
[C---:B------:R-:W-:Y:S01]  /*4f50*/  FMUL R62, R54.reuse, R87 ;  /* 0x00000057363e7220 */ /* 0x040fe20000400000 */
[----:B------:R-:W-:Y:S01]  /*4f60*/  STS [R72+0x80], R41 ;  /* 0x0000802948007388 */ /* 0x000fe20000000800 */
[----:B------:R-:W-:-:S02]  /*4f70*/  FMUL R61, R54, R86 ;  /* 0x00000056363d7220 */ /* 0x000fc40000400000 */
[----:B------:R-:W1:Y:S01]  /*4f80*/  MUFU.RCP R54, R74 ;  /* 0x0000004a00367308 */ /* 0x000e620000001000 */
[----:B------:R-:W-:Y:S01]  /*4f90*/  @P4 FMUL R65, R65, 0.25 ;  /* 0x3e80000041414820 */ /* 0x000fe20000400000 */
[----:B------:R-:W-:Y:S01]  /*4fa0*/  STS [R72+0x180], R38 ;  /* 0x0001802648007388 */ /* 0x000fe20000000800 */
[----:B------:R-:W-:Y:S01]  /*4fb0*/  @P4 FMUL R64, R64, 0.25 ;  /* 0x3e80000040404820 */ /* 0x000fe20000400000 */
[----:B------:R-:W-:Y:S01]  /*4fc0*/  F2FP.BF16.PACK_AB R60, R60, R61 ;  /* 0x0000003d3c3c723e */ /* 0x000fe200000010ff */
[----:B------:R-:W-:Y:S01]  /*4fd0*/  @P4 FMUL R57, R57, 0.25 ;  /* 0x3e80000039394820 */ /* 0x000fe20000400000 */
[----:B------:R-:W-:Y:S01]  /*4fe0*/  F2FP.BF16.PACK_AB R59, R59, R62 ;  /* 0x0000003e3b3b723e */ /* 0x000fe200000010ff */
[----:B------:R-:W-:Y:S01]  /*4ff0*/  @P4 FMUL R56, R56, 0.25 ;  /* 0x3e80000038384820 */ /* 0x000fe20000400000 */
[----:B------:R-:W-:Y:S01]  /*5000*/  ISETP.GE.U32.AND P4, PT, R13, 0x7f800000, PT ;  /* 0x7f8000000d00780c */ /* 0x000fe20003f86070 */
[----:B------:R-:W-:Y:S02]  /*5010*/  @!P3 FMUL R67, R67, 16777216 ;  /* 0x4b8000004343b820 */ /* 0x000fe40000400000 */
[----:B------:R-:W-:-:S02]  /*5020*/  @!P3 FMUL R76, R76, 16777216 ;  /* 0x4b8000004c4cb820 */ /* 0x000fc40000400000 */
[----:B------:R-:W-:Y:S02]  /*5030*/  @!P3 FMUL R78, R78, 16777216 ;  /* 0x4b8000004e4eb820 */ /* 0x000fe40000400000 */
[----:B------:R-:W-:Y:S01]  /*5040*/  @!P3 FMUL R58, R58, 16777216 ;  /* 0x4b8000003a3ab820 */ /* 0x000fe20000400000 */
[----:B------:R-:W-:Y:S01]  /*5050*/  ISETP.GE.U32.AND P3, PT, R12, 0x7f800000, PT ;  /* 0x7f8000000c00780c */ /* 0x000fe20003f66070 */
[----:B------:R-:W-:Y:S02]  /*5060*/  @!P2 FMUL R65, R65, 16777216 ;  /* 0x4b8000004141a820 */ /* 0x000fe40000400000 */
[----:B------:R-:W-:Y:S02]  /*5070*/  @!P2 FMUL R64, R64, 16777216 ;  /* 0x4b8000004040a820 */ /* 0x000fe40000400000 */
[----:B------:R-:W-:Y:S02]  /*5080*/  @!P2 FMUL R57, R57, 16777216 ;  /* 0x4b8000003939a820 */ /* 0x000fe40000400000 */
[----:B------:R-:W-:Y:S01]  /*5090*/  @!P2 FMUL R56, R56, 16777216 ;  /* 0x4b8000003838a820 */ /* 0x000fe20000400000 */
[----:B------:R-:W-:Y:S01]  /*50a0*/  ISETP.GE.U32.AND P2, PT, R14, 0x7f800000, PT ;  /* 0x7f8000000e00780c */ /* 0x000fe20003f46070 */
[----:B--2---:R-:W-:-:S02]  /*50b0*/  FMUL R66, R63, R67 ;  /* 0x000000433f427220 */ /* 0x004fc40000400000 */
[C---:B------:R-:W-:Y:S02]  /*50c0*/  FMUL R67, R63.reuse, R76 ;  /* 0x0000004c3f437220 */ /* 0x040fe40000400000 */
[C---:B------:R-:W-:Y:S02]  /*50d0*/  FMUL R69, R63.reuse, R78 ;  /* 0x0000004e3f457220 */ /* 0x040fe40000400000 */
[----:B------:R-:W-:Y:S02]  /*50e0*/  FMUL R58, R63, R58 ;  /* 0x0000003a3f3a7220 */ /* 0x000fe40000400000 */
[----:B------:R-:W-:Y:S01]  /*50f0*/  @P5 FMUL R89, R89, 0.25 ;  /* 0x3e80000059595820 */ /* 0x000fe20000400000 */
[----:B------:R-:W-:Y:S01]  /*5100*/  F2FP.BF16.PACK_AB R66, R66, R69 ;  /* 0x000000454242723e */ /* 0x000fe200000010ff */
[----:B------:R-:W-:Y:S01]  /*5110*/  @P5 FMUL R88, R88, 0.25 ;  /* 0x3e80000058585820 */ /* 0x000fe20000400000 */
[----:B------:R-:W-:Y:S01]  /*5120*/  F2FP.BF16.PACK_AB R58, R67, R58 ;  /* 0x0000003a433a723e */ /* 0x000fe200000010ff */
[----:B------:R-:W-:-:S02]  /*5130*/  @P5 FMUL R85, R85, 0.25 ;  /* 0x3e80000055555820 */ /* 0x000fc40000400000 */
[C---:B0-----:R-:W-:Y:S02]  /*5140*/  FMUL R65, R68.reuse, R65 ;  /* 0x0000004144417220 */ /* 0x041fe40000400000 */
[C---:B------:R-:W-:Y:S02]  /*5150*/  FMUL R64, R68.reuse, R64 ;  /* 0x0000004044407220 */ /* 0x040fe40000400000 */
[C---:B------:R-:W-:Y:S02]  /*5160*/  FMUL R70, R68.reuse, R57 ;  /* 0x0000003944467220 */ /* 0x040fe40000400000 */
[----:B------:R-:W-:Y:S02]  /*5170*/  FMUL R63, R68, R56 ;  /* 0x00000038443f7220 */ /* 0x000fe40000400000 */
[----:B------:R-:W-:Y:S01]  /*5180*/  @P5 FMUL R84, R84, 0.25 ;  /* 0x3e80000054545820 */ /* 0x000fe20000400000 */
[----:B------:R-:W-:Y:S01]  /*5190*/  F2FP.BF16.PACK_AB R65, R65, R70 ;  /* 0x000000464141723e */ /* 0x000fe200000010ff */
[----:B------:R-:W-:Y:S01]  /*51a0*/  @!P1 FMUL R89, R89, 16777216 ;  /* 0x4b80000059599820 */ /* 0x000fe20000400000 */
[----:B------:R-:W-:Y:S01]  /*51b0*/  F2FP.BF16.PACK_AB R63, R64, R63 ;  /* 0x0000003f403f723e */ /* 0x000fe200000010ff */
[----:B------:R-:W-:Y:S01]  /*51c0*/  @!P1 FMUL R88, R88, 16777216 ;  /* 0x4b80000058589820 */ /* 0x000fe20000400000 */
[----:B------:R-:W-:Y:S01]  /*51d0*/  ISETP.GE.U32.AND P5, PT, R5, 0x7f800000, PT ;  /* 0x7f8000000500780c */ /* 0x000fe20003fa6070 */
[----:B------:R-:W-:Y:S01]  /*51e0*/  @!P1 FMUL R85, R85, 16777216 ;  /* 0x4b80000055559820 */ /* 0x000fe20000400000 */
[----:B------:R-:W-:Y:S01]  /*51f0*/  STS [R72+0x100], R65 ;  /* 0x0001004148007388 */ /* 0x000fe20000000800 */
[----:B------:R-:W-:Y:S01]  /*5200*/  @!P1 FMUL R84, R84, 16777216 ;  /* 0x4b80000054549820 */ /* 0x000fe20000400000 */
[----:B------:R-:W-:Y:S01]  /*5210*/  FSETP.NEU.AND P1, PT, R14, RZ, PT ;  /* 0x000000ff0e00720b */ /* 0x000fe20003f2d000 */
[C---:B-1----:R-:W-:Y:S01]  /*5220*/  FMUL R56, R54.reuse, R89 ;  /* 0x0000005936387220 */ /* 0x042fe20000400000 */
[----:B------:R-:W-:Y:S01]  /*5230*/  STS [R72], R63 ;  /* 0x0000003f48007388 */ /* 0x000fe20000000800 */
[----:B------:R-:W-:-:S02]  /*5240*/  FMUL R57, R54, R88 ;  /* 0x0000005836397220 */ /* 0x000fc40000400000 */
[C---:B------:R-:W-:Y:S01]  /*5250*/  FMUL R85, R54.reuse, R85 ;  /* 0x0000005536557220 */ /* 0x040fe20000400000 */
[----:B------:R-:W-:Y:S01]  /*5260*/  STS [R37+0x1000], R58 ;  /* 0x0010003a25007388 */ /* 0x000fe20000000800 */
[----:B------:R-:W-:Y:S02]  /*5270*/  FMUL R54, R54, R84 ;  /* 0x0000005436367220 */ /* 0x000fe40000400000 */
[----:B------:R-:W-:Y:S01]  /*5280*/  FADD R27, R27, -1 ;  /* 0xbf8000001b1b7421 */ /* 0x000fe20000000000 */
[----:B------:R-:W-:Y:S01]  /*5290*/  STS [R37+0x1100], R66 ;  /* 0x0011004225007388 */ /* 0x000fe20000000800 */
[----:B------:R-:W-:Y:S01]  /*52a0*/  F2FP.BF16.PACK_AB R56, R56, R85 ;  /* 0x000000553838723e */ /* 0x000fe200000010ff */
[----:B------:R-:W-:Y:S01]  /*52b0*/  FADD R32, R28, -1 ;  /* 0xbf8000001c207421 */ /* 0x000fe20000000000 */
[----:B------:R-:W-:Y:S01]  /*52c0*/  F2FP.BF16.PACK_AB R54, R57, R54 ;  /* 0x000000363936723e */ /* 0x000fe200000010ff */
[----:B------:R-:W-:Y:S01]  /*52d0*/  STS [R37+0x1080], R40 ;  /* 0x0010802825007388 */ /* 0x000fe20000000800 */
[----:B------:R-:W-:-:S02]  /*52e0*/  FADD R20, R20, -1 ;  /* 0xbf80000014147421 */ /* 0x000fc40000000000 */
[----:B------:R-:W-:Y:S01]  /*52f0*/  FADD R18, R18, -1 ;  /* 0xbf80000012127421 */ /* 0x000fe20000000000 */
[----:B------:R0:W-:Y:S01]  /*5300*/  STS [R37+0x1180], R39 ;  /* 0x0011802725007388 */ /* 0x0001e20000000800 */
[----:B------:R-:W-:-:S03]  /*5310*/  FADD R17, R17, -1 ;  /* 0xbf80000011117421 */ /* 0x000fc60000000000 */
[----:B------:R1:W-:Y:S04]  /*5320*/  STS [R53+0x2180], R30 ;  /* 0x0021801e35007388 */ /* 0x0003e80000000800 */
[----:B------:R-:W-:Y:S01]  /*5330*/  STS [R53+0x2000], R54 ;  /* 0x0020003635007388 */ /* 0x000fe20000000800 */
[----:B0-----:R-:W-:-:S03]  /*5340*/  IMAD.MOV.U32 R37, RZ, RZ, 0x3dc6b27f ;  /* 0x3dc6b27fff257424 */ /* 0x001fc600078e00ff */
[----:B------:R-:W-:Y:S01]  /*5350*/  STS [R53+0x2100], R56 ;  /* 0x0021003835007388 */ /* 0x000fe20000000800 */
[----:B-1----:R-:W-:Y:S02]  /*5360*/  FADD R30, R26, -1 ;  /* 0xbf8000001a1e7421 */ /* 0x002fe40000000000 */
[-C--:B------:R-:W-:Y:S01]  /*5370*/  FFMA.FTZ R26, R27, R37.reuse, -0.16845393180847167969 ;  /* 0xbe2c7f301b1a7423 */ /* 0x080fe20000010025 */
[----:B------:R-:W-:Y:S01]  /*5380*/  STS [R53+0x2080], R33 ;  /* 0x0020802135007388 */ /* 0x000fe20000000800 */
[----:B------:R-:W-:Y:S02]  /*5390*/  FFMA.FTZ R28, R29, R37, -0.16845393180847167969 ;  /* 0xbe2c7f301d1c7423 */ /* 0x000fe40000010025 */
[----:B------:R-:W-:Y:S01]  /*53a0*/  FFMA.FTZ R26, R27, R26, 0.1716887056827545166 ;  /* 0x3e2fcf2a1b1a7423 */ /* 0x000fe2000001001a */
[----:B------:R0:W-:Y:S01]  /*53b0*/  STS [R34+0x3180], R31 ;  /* 0x0031801f22007388 */ /* 0x0001e20000000800 */
[----:B------:R-:W-:Y:S02]  /*53c0*/  FFMA.FTZ R28, R29, R28, 0.1716887056827545166 ;  /* 0x3e2fcf2a1d1c7423 */ /* 0x000fe4000001001c */
[----:B------:R-:W-:Y:S01]  /*53d0*/  FFMA.FTZ R26, R27, R26, -0.17900948226451873779 ;  /* 0xbe374e431b1a7423 */ /* 0x000fe2000001001a */
[----:B------:R-:W-:Y:S01]  /*53e0*/  STS [R34+0x3000], R60 ;  /* 0x0030003c22007388 */ /* 0x000fe20000000800 */
[----:B------:R-:W-:-:S02]  /*53f0*/  FFMA.FTZ R28, R29, R28, -0.17900948226451873779 ;  /* 0xbe374e431d1c7423 */ /* 0x000fc4000001001c */
[----:B------:R-:W-:Y:S01]  /*5400*/  FFMA.FTZ R26, R27, R26, 0.20512372255325317383 ;  /* 0x3e520bf41b1a7423 */ /* 0x000fe2000001001a */
[----:B------:R-:W-:Y:S01]  /*5410*/  STS [R34+0x3100], R59 ;  /* 0x0031003b22007388 */ /* 0x000fe20000000800 */
[----:B------:R-:W-:Y:S02]  /*5420*/  FFMA.FTZ R28, R29, R28, 0.20512372255325317383 ;  /* 0x3e520bf41d1c7423 */ /* 0x000fe4000001001c */
[C---:B0-----:R-:W-:Y:S01]  /*5430*/  FFMA.FTZ R31, R30.reuse, R37, -0.16845393180847167969 ;  /* 0xbe2c7f301e1f7423 */ /* 0x041fe20000010025 */
[----:B------:R-:W-:Y:S01]  /*5440*/  STS [R34+0x3080], R35 ;  /* 0x0030802322007388 */ /* 0x000fe20000000800 */
[C---:B------:R-:W-:Y:S02]  /*5450*/  FFMA.FTZ R26, R27.reuse, R26, -0.24046532809734344482 ;  /* 0xbe763c8b1b1a7423 */ /* 0x040fe4000001001a */
[----:B------:R-:W-:Y:S01]  /*5460*/  FFMA.FTZ R31, R30, R31, 0.1716887056827545166 ;  /* 0x3e2fcf2a1e1f7423 */ /* 0x000fe2000001001f */
[----:B------:R-:W-:Y:S01]  /*5470*/  BAR.SYNC.DEFER_BLOCKING 0x0 ;  /* 0x0000000000007b1d */ /* 0x000fe20000010000 */
[----:B------:R-:W-:-:S02]  /*5480*/  FFMA.FTZ R26, R27, R26, 0.28857114911079406738 ;  /* 0x3e93bf991b1a7423 */ /* 0x000fc4000001001a */
[C---:B------:R-:W-:Y:S02]  /*5490*/  FFMA.FTZ R31, R30.reuse, R31, -0.17900948226451873779 ;  /* 0xbe374e431e1f7423 */ /* 0x040fe4000001001f */
[----:B------:R-:W-:Y:S02]  /*54a0*/  FFMA.FTZ R28, R29, R28, -0.24046532809734344482 ;  /* 0xbe763c8b1d1c7423 */ /* 0x000fe4000001001c */
[C---:B------:R-:W-:Y:S02]  /*54b0*/  FFMA.FTZ R31, R30.reuse, R31, 0.20512372255325317383 ;  /* 0x3e520bf41e1f7423 */ /* 0x040fe4000001001f */
[----:B------:R-:W-:Y:S02]  /*54c0*/  FFMA.FTZ R26, R27, R26, -0.36067417263984680176 ;  /* 0xbeb8aa491b1a7423 */ /* 0x000fe4000001001a */
[----:B------:R-:W-:Y:S02]  /*54d0*/  FFMA.FTZ R31, R30, R31, -0.24046532809734344482 ;  /* 0xbe763c8b1e1f7423 */ /* 0x000fe4000001001f */
[----:B------:R-:W-:-:S02]  /*54e0*/  FFMA.FTZ R28, R29, R28, 0.28857114911079406738 ;  /* 0x3e93bf991d1c7423 */ /* 0x000fc4000001001c */
[C---:B------:R-:W-:Y:S02]  /*54f0*/  FFMA.FTZ R31, R30.reuse, R31, 0.28857114911079406738 ;  /* 0x3e93bf991e1f7423 */ /* 0x040fe4000001001f */
[----:B------:R-:W-:Y:S02]  /*5500*/  FFMA.FTZ R26, R27, R26, 0.48089820146560668945 ;  /* 0x3ef6384a1b1a7423 */ /* 0x000fe4000001001a */
[C---:B------:R-:W-:Y:S02]  /*5510*/  FFMA.FTZ R31, R30.reuse, R31, -0.36067417263984680176 ;  /* 0xbeb8aa491e1f7423 */ /* 0x040fe4000001001f */
[----:B------:R-:W-:Y:S02]  /*5520*/  FFMA.FTZ R28, R29, R28, -0.36067417263984680176 ;  /* 0xbeb8aa491d1c7423 */ /* 0x000fe4000001001c */
[----:B------:R-:W-:Y:S01]  /*5530*/  FFMA.FTZ R31, R30, R31, 0.48089820146560668945 ;  /* 0x3ef6384a1e1f7423 */ /* 0x000fe2000001001f */
[----:B------:R-:W-:Y:S01]  /*5540*/  LDS R35, [R24+0xe00] ;  /* 0x000e000018237984 */ /* 0x000fe20000000800 */
[----:B------:R-:W-:-:S02]  /*5550*/  FFMA.FTZ R26, R27, R26, -0.72134751081466674805 ;  /* 0xbf38aa3b1b1a7423 */ /* 0x000fc4000001001a */
[----:B------:R-:W-:Y:S02]  /*5560*/  FFMA.FTZ R33, R32, R37, -0.16845393180847167969 ;  /* 0xbe2c7f3020217423 */ /* 0x000fe40000010025 */
[----:B------:R-:W-:Y:S02]  /*5570*/  FFMA.FTZ R28, R29, R28, 0.48089820146560668945 ;  /* 0x3ef6384a1d1c7423 */ /* 0x000fe4000001001c */
[----:B------:R-:W-:Y:S02]  /*5580*/  FFMA.FTZ R31, R30, R31, -0.72134751081466674805 ;  /* 0xbf38aa3b1e1f7423 */ /* 0x000fe4000001001f */
[----:B------:R-:W-:Y:S02]  /*5590*/  FMUL R26, R27, R26 ;  /* 0x0000001a1b1a7220 */ /* 0x000fe40000400000 */
[----:B------:R-:W-:Y:S02]  /*55a0*/  FFMA.FTZ R33, R32, R33, 0.1716887056827545166 ;  /* 0x3e2fcf2a20217423 */ /* 0x000fe40000010021 */
[----:B------:R-:W-:-:S02]  /*55b0*/  FFMA.FTZ R28, R29, R28, -0.72134751081466674805 ;  /* 0xbf38aa3b1d1c7423 */ /* 0x000fc4000001001c */
[----:B------:R-:W-:Y:S02]  /*55c0*/  FMUL R31, R30, R31 ;  /* 0x0000001f1e1f7220 */ /* 0x000fe40000400000 */
[----:B------:R-:W-:Y:S02]  /*55d0*/  FMUL R26, R27, R26 ;  /* 0x0000001a1b1a7220 */ /* 0x000fe40000400000 */
[----:B------:R-:W-:Y:S02]  /*55e0*/  FFMA.FTZ R33, R32, R33, -0.17900948226451873779 ;  /* 0xbe374e4320217423 */ /* 0x000fe40000010021 */
[----:B------:R-:W-:Y:S02]  /*55f0*/  FMUL R28, R29, R28 ;  /* 0x0000001c1d1c7220 */ /* 0x000fe40000400000 */
[----:B------:R-:W-:Y:S02]  /*5600*/  FMUL R31, R30, R31 ;  /* 0x0000001f1e1f7220 */ /* 0x000fe40000400000 */
[----:B------:R-:W-:-:S02]  /*5610*/  FFMA.FTZ R26, R27, 1.4426950216293334961, R26 ;  /* 0x3fb8aa3b1b1a7823 */ /* 0x000fc4000001001a */
[----:B------:R-:W-:Y:S02]  /*5620*/  FFMA.FTZ R33, R32, R33, 0.20512372255325317383 ;  /* 0x3e520bf420217423 */ /* 0x000fe40000010021 */
[----:B------:R-:W-:Y:S02]  /*5630*/  FMUL R28, R29, R28 ;  /* 0x0000001c1d1c7220 */ /* 0x000fe40000400000 */
[----:B------:R-:W-:Y:S02]  /*5640*/  FFMA.FTZ R31, R30, 1.4426950216293334961, R31 ;  /* 0x3fb8aa3b1e1f7823 */ /* 0x000fe4000001001f */
[----:B------:R-:W-:Y:S02]  /*5650*/  FADD R25, R25, R26 ;  /* 0x0000001a19197221 */ /* 0x000fe40000000000 */
[----:B------:R-:W-:Y:S02]  /*5660*/  FADD R26, R19, -1 ;  /* 0xbf800000131a7421 */ /* 0x000fe40000000000 */
[----:B------:R-:W-:-:S02]  /*5670*/  FFMA.FTZ R19, R20, R37, -0.16845393180847167969 ;  /* 0xbe2c7f3014137423 */ /* 0x000fc40000010025 */
[----:B------:R-:W-:Y:S02]  /*5680*/  FFMA.FTZ R33, R32, R33, -0.24046532809734344482 ;  /* 0xbe763c8b20217423 */ /* 0x000fe40000010021 */
[----:B------:R-:W-:Y:S02]  /*5690*/  FFMA.FTZ R28, R29, 1.4426950216293334961, R28 ;  /* 0x3fb8aa3b1d1c7823 */ /* 0x000fe4000001001c */
[----:B------:R-:W-:Y:S01]  /*56a0*/  FADD R22, R22, R31 ;  /* 0x0000001f16167221 */ /* 0x000fe20000000000 */
[----:B------:R-:W-:Y:S01]  /*56b0*/  @P3 MOV R31, 0x7f800000 ;  /* 0x7f800000001f3802 */ /* 0x000fe20000000f00 */
[----:B------:R-:W-:Y:S02]  /*56c0*/  @P2 IMAD.MOV.U32 R29, RZ, RZ, 0x7f800000 ;  /* 0x7f800000ff1d2424 */ /* 0x000fe400078e00ff */
[----:B------:R-:W-:Y:S02]  /*56d0*/  FFMA.FTZ R19, R20, R19, 0.1716887056827545166 ;  /* 0x3e2fcf2a14137423 */ /* 0x000fe40000010013 */
[----:B------:R-:W-:-:S02]  /*56e0*/  FFMA.FTZ R27, R26, R37, -0.16845393180847167969 ;  /* 0xbe2c7f301a1b7423 */ /* 0x000fc40000010025 */
[----:B------:R-:W-:Y:S02]  /*56f0*/  FFMA.FTZ R33, R32, R33, 0.28857114911079406738 ;  /* 0x3e93bf9920217423 */ /* 0x000fe40000010021 */
[----:B------:R-:W-:Y:S02]  /*5700*/  FADD R21, R21, R28 ;  /* 0x0000001c15157221 */ /* 0x000fe40000000000 */
[----:B------:R-:W-:Y:S01]  /*5710*/  @P2 FFMA.FTZ R25, R14, R29, +INF ;  /* 0x7f8000000e192423 */ /* 0x000fe2000001001d */
[----:B------:R-:W-:Y:S01]  /*5720*/  FSETP.NEU.AND P2, PT, R12, RZ, PT ;  /* 0x000000ff0c00720b */ /* 0x000fe20003f4d000 */
[----:B------:R-:W-:Y:S01]  /*5730*/  FFMA.FTZ R19, R20, R19, -0.17900948226451873779 ;  /* 0xbe374e4314137423 */ /* 0x000fe20000010013 */
[----:B------:R-:W0:Y:S01]  /*5740*/  LDS R29, [R24+0x400] ;  /* 0x00040000181d7984 */ /* 0x000e220000000800 */
[----:B------:R-:W-:Y:S01]  /*5750*/  @P3 FFMA.FTZ R21, R12, R31, +INF ;  /* 0x7f8000000c153423 */ /* 0x000fe2000001001f */
[----:B------:R-:W-:Y:S01]  /*5760*/  @P4 MOV R12, 0x7f800000 ;  /* 0x7f800000000c4802 */ /* 0x000fe20000000f00 */
[----:B------:R-:W-:Y:S01]  /*5770*/  FFMA.FTZ R27, R26, R27, 0.1716887056827545166 ;  /* 0x3e2fcf2a1a1b7423 */ /* 0x000fe2000001001b */
[----:B------:R-:W-:Y:S01]  /*5780*/  FSETP.NEU.AND P3, PT, R13, RZ, PT ;  /* 0x000000ff0d00720b */ /* 0x000fe20003f6d000 */
[----:B------:R-:W-:Y:S01]  /*5790*/  FFMA.FTZ R33, R32, R33, -0.36067417263984680176 ;  /* 0xbeb8aa4920217423 */ /* 0x000fe20000010021 */
[----:B------:R-:W1:Y:S01]  /*57a0*/  LDS R31, [R24+0x600] ;  /* 0x00060000181f7984 */ /* 0x000e620000000800 */
[----:B------:R-:W-:-:S02]  /*57b0*/  FFMA.FTZ R19, R20, R19, 0.20512372255325317383 ;  /* 0x3e520bf414137423 */ /* 0x000fc40000010013 */
[----:B------:R-:W-:Y:S02]  /*57c0*/  FFMA.FTZ R27, R26, R27, -0.17900948226451873779 ;  /* 0xbe374e431a1b7423 */ /* 0x000fe4000001001b */
[----:B------:R-:W-:Y:S02]  /*57d0*/  FFMA.FTZ R33, R32, R33, 0.48089820146560668945 ;  /* 0x3ef6384a20217423 */ /* 0x000fe40000010021 */
[----:B------:R-:W-:Y:S01]  /*57e0*/  @P4 FFMA.FTZ R22, R13, R12, +INF ;  /* 0x7f8000000d164423 */ /* 0x000fe2000001000c */
[----:B------:R-:W-:Y:S01]  /*57f0*/  ISETP.GE.U32.AND P4, PT, R7, 0x7f800000, PT ;  /* 0x7f8000000700780c */ /* 0x000fe20003f86070 */
[----:B------:R-:W-:Y:S02]  /*5800*/  FFMA.FTZ R13, R18, R37, -0.16845393180847167969 ;  /* 0xbe2c7f30120d7423 */ /* 0x000fe40000010025 */
[----:B------:R-:W-:Y:S01]  /*5810*/  FFMA.FTZ R19, R20, R19, -0.24046532809734344482 ;  /* 0xbe763c8b14137423 */ /* 0x000fe20000010013 */
[----:B------:R-:W-:Y:S01]  /*5820*/  FSEL R22, R22, -INF , P3 ;  /* 0xff80000016167808 */ /* 0x000fe20001800000 */
[----:B------:R-:W-:Y:S01]  /*5830*/  FFMA.FTZ R27, R26, R27, 0.20512372255325317383 ;  /* 0x3e520bf41a1b7423 */ /* 0x000fe2000001001b */
[----:B------:R-:W-:Y:S01]  /*5840*/  FSETP.NEU.AND P3, PT, R0, RZ, PT ;  /* 0x000000ff0000720b */ /* 0x000fe20003f6d000 */
[----:B------:R-:W-:-:S02]  /*5850*/  FFMA.FTZ R33, R32, R33, -0.72134751081466674805 ;  /* 0xbf38aa3b20217423 */ /* 0x000fc40000010021 */
[----:B------:R-:W-:Y:S02]  /*5860*/  FFMA.FTZ R13, R18, R13, 0.1716887056827545166 ;  /* 0x3e2fcf2a120d7423 */ /* 0x000fe4000001000d */
[----:B------:R-:W-:Y:S02]  /*5870*/  FFMA.FTZ R19, R20, R19, 0.28857114911079406738 ;  /* 0x3e93bf9914137423 */ /* 0x000fe40000010013 */
[----:B------:R-:W-:Y:S02]  /*5880*/  FFMA.FTZ R27, R26, R27, -0.24046532809734344482 ;  /* 0xbe763c8b1a1b7423 */ /* 0x000fe4000001001b */
[----:B------:R-:W-:Y:S02]  /*5890*/  FMUL R33, R32, R33 ;  /* 0x0000002120217220 */ /* 0x000fe40000400000 */
[----:B------:R-:W-:Y:S02]  /*58a0*/  FFMA.FTZ R12, R17, R37, -0.16845393180847167969 ;  /* 0xbe2c7f30110c7423 */ /* 0x000fe40000010025 */
[----:B------:R-:W-:-:S02]  /*58b0*/  FFMA.FTZ R13, R18, R13, -0.17900948226451873779 ;  /* 0xbe374e43120d7423 */ /* 0x000fc4000001000d */
[----:B------:R-:W-:Y:S02]  /*58c0*/  FFMA.FTZ R19, R20, R19, -0.36067417263984680176 ;  /* 0xbeb8aa4914137423 */ /* 0x000fe40000010013 */
[----:B------:R-:W-:Y:S02]  /*58d0*/  FFMA.FTZ R27, R26, R27, 0.28857114911079406738 ;  /* 0x3e93bf991a1b7423 */ /* 0x000fe4000001001b */
[----:B------:R-:W-:Y:S01]  /*58e0*/  FMUL R33, R32, R33 ;  /* 0x0000002120217220 */ /* 0x000fe20000400000 */
[----:B0-----:R-:W-:Y:S01]  /*58f0*/  PRMT R67, R29, 0x7632, R67 ;  /* 0x000076321d437816 */ /* 0x001fe20000000043 */
[----:B------:R-:W-:Y:S02]  /*5900*/  FFMA.FTZ R12, R17, R12, 0.1716887056827545166 ;  /* 0x3e2fcf2a110c7423 */ /* 0x000fe4000001000c */
[----:B------:R-:W-:Y:S02]  /*5910*/  FFMA.FTZ R13, R18, R13, 0.20512372255325317383 ;  /* 0x3e520bf4120d7423 */ /* 0x000fe4000001000d */
[----:B------:R-:W-:Y:S01]  /*5920*/  FFMA.FTZ R19, R20, R19, 0.48089820146560668945 ;  /* 0x3ef6384a14137423 */ /* 0x000fe20000010013 */
[----:B-1----:R-:W-:Y:S01]  /*5930*/  PRMT R65, R31, 0x7632, R65 ;  /* 0x000076321f417816 */ /* 0x002fe20000000041 */
[----:B------:R-:W-:-:S02]  /*5940*/  FFMA.FTZ R27, R26, R27, -0.36067417263984680176 ;  /* 0xbeb8aa491a1b7423 */ /* 0x000fc4000001001b */
[----:B------:R-:W-:Y:S02]  /*5950*/  FFMA.FTZ R32, R32, 1.4426950216293334961, R33 ;  /* 0x3fb8aa3b20207823 */ /* 0x000fe40000010021 */
[----:B------:R-:W-:Y:S01]  /*5960*/  FFMA.FTZ R12, R17, R12, -0.17900948226451873779 ;  /* 0xbe374e43110c7423 */ /* 0x000fe2000001000c */
[----:B------:R-:W0:Y:S01]  /*5970*/  LDS R33, [R24+0x800] ;  /* 0x0008000018217984 */ /* 0x000e220000000800 */
[----:B------:R-:W-:Y:S02]  /*5980*/  @P5 IMAD.MOV.U32 R14, RZ, RZ, 0x7f800000 ;  /* 0x7f800000ff0e5424 */ /* 0x000fe400078e00ff */
[----:B------:R-:W-:Y:S02]  /*5990*/  FFMA.FTZ R13, R18, R13, -0.24046532809734344482 ;  /* 0xbe763c8b120d7423 */ /* 0x000fe4000001000d */
[----:B------:R-:W-:Y:S02]  /*59a0*/  FFMA.FTZ R19, R20, R19, -0.72134751081466674805 ;  /* 0xbf38aa3b14137423 */ /* 0x000fe40000010013 */
[----:B------:R-:W-:-:S02]  /*59b0*/  FFMA.FTZ R27, R26, R27, 0.48089820146560668945 ;  /* 0x3ef6384a1a1b7423 */ /* 0x000fc4000001001b */
[----:B------:R-:W-:Y:S02]  /*59c0*/  FADD R23, R23, R32 ;  /* 0x0000002017177221 */ /* 0x000fe40000000000 */
[----:B------:R-:W-:Y:S02]  /*59d0*/  FFMA.FTZ R12, R17, R12, 0.20512372255325317383 ;  /* 0x3e520bf4110c7423 */ /* 0x000fe4000001000c */
[----:B------:R-:W-:Y:S01]  /*59e0*/  @P5 FFMA.FTZ R23, R5, R14, +INF ;  /* 0x7f80000005175423 */ /* 0x000fe2000001000e */
[----:B------:R-:W-:Y:S01]  /*59f0*/  ISETP.GE.U32.AND P5, PT, R8, 0x7f800000, PT ;  /* 0x7f8000000800780c */ /* 0x000fe20003fa6070 */
[----:B------:R-:W-:Y:S02]  /*5a00*/  FFMA.FTZ R13, R18, R13, 0.28857114911079406738 ;  /* 0x3e93bf99120d7423 */ /* 0x000fe4000001000d */
[----:B------:R-:W-:Y:S02]  /*5a10*/  FMUL R19, R20, R19 ;  /* 0x0000001314137220 */ /* 0x000fe40000400000 */
[----:B------:R-:W-:-:S02]  /*5a20*/  FFMA.FTZ R27, R26, R27, -0.72134751081466674805 ;  /* 0xbf38aa3b1a1b7423 */ /* 0x000fc4000001001b */
[C---:B------:R-:W-:Y:S02]  /*5a30*/  FFMA.FTZ R12, R17.reuse, R12, -0.24046532809734344482 ;  /* 0xbe763c8b110c7423 */ /* 0x040fe4000001000c */
[----:B------:R-:W-:Y:S02]  /*5a40*/  FFMA.FTZ R13, R18, R13, -0.36067417263984680176 ;  /* 0xbeb8aa49120d7423 */ /* 0x000fe4000001000d */
[----:B------:R-:W-:Y:S02]  /*5a50*/  FMUL R19, R20, R19 ;  /* 0x0000001314137220 */ /* 0x000fe40000400000 */
[----:B------:R-:W-:Y:S02]  /*5a60*/  FMUL R27, R26, R27 ;  /* 0x0000001b1a1b7220 */ /* 0x000fe40000400000 */
[----:B------:R-:W-:Y:S02]  /*5a70*/  FFMA.FTZ R12, R17, R12, 0.28857114911079406738 ;  /* 0x3e93bf99110c7423 */ /* 0x000fe4000001000c */
[----:B------:R-:W-:-:S02]  /*5a80*/  FFMA.FTZ R13, R18, R13, 0.48089820146560668945 ;  /* 0x3ef6384a120d7423 */ /* 0x000fc4000001000d */
[----:B------:R-:W-:Y:S02]  /*5a90*/  FFMA.FTZ R19, R20, 1.4426950216293334961, R19 ;  /* 0x3fb8aa3b14137823 */ /* 0x000fe40000010013 */
[----:B------:R-:W-:Y:S02]  /*5aa0*/  FMUL R27, R26, R27 ;  /* 0x0000001b1a1b7220 */ /* 0x000fe40000400000 */
[----:B------:R-:W-:Y:S02]  /*5ab0*/  @P4 IMAD.MOV.U32 R14, RZ, RZ, 0x7f800000 ;  /* 0x7f800000ff0e4424 */ /* 0x000fe400078e00ff */
[----:B------:R-:W-:Y:S01]  /*5ac0*/  FFMA.FTZ R12, R17, R12, -0.36067417263984680176 ;  /* 0xbeb8aa49110c7423 */ /* 0x000fe2000001000c */
[----:B0-----:R-:W-:Y:S01]  /*5ad0*/  PRMT R63, R33, 0x7632, R63 ;  /* 0x00007632213f7816 */ /* 0x001fe2000000003f */
[----:B------:R-:W-:Y:S02]  /*5ae0*/  FFMA.FTZ R13, R18, R13, -0.72134751081466674805 ;  /* 0xbf38aa3b120d7423 */ /* 0x000fe4000001000d */
[----:B------:R-:W-:Y:S01]  /*5af0*/  FADD R16, R16, R19 ;  /* 0x0000001310107221 */ /* 0x000fe20000000000 */
[----:B------:R-:W-:Y:S01]  /*5b00*/  @P5 MOV R19, 0x7f800000 ;  /* 0x7f80000000135802 */ /* 0x000fe20000000f00 */
[----:B------:R-:W-:-:S02]  /*5b10*/  FFMA.FTZ R26, R26, 1.4426950216293334961, R27 ;  /* 0x3fb8aa3b1a1a7823 */ /* 0x000fc4000001001b */
[----:B------:R-:W-:Y:S01]  /*5b20*/  @P4 FFMA.FTZ R16, R7, R14, +INF ;  /* 0x7f80000007104423 */ /* 0x000fe2000001000e */
[----:B------:R-:W-:Y:S01]  /*5b30*/  ISETP.GE.U32.AND P4, PT, R9, 0x7f800000, PT ;  /* 0x7f8000000900780c */ /* 0x000fe20003f86070 */
[----:B------:R-:W-:Y:S01]  /*5b40*/  FFMA.FTZ R12, R17, R12, 0.48089820146560668945 ;  /* 0x3ef6384a110c7423 */ /* 0x000fe2000001000c */
[----:B------:R-:W-:Y:S01]  /*5b50*/  LOP3.LUT R14, R24, 0x4, RZ, 0x3c, !PT ;  /* 0x00000004180e7812 */ /* 0x000fe200078e3cff */
[----:B------:R-:W-:Y:S01]  /*5b60*/  FMUL R13, R18, R13 ;  /* 0x0000000d120d7220 */ /* 0x000fe20000400000 */
[----:B------:R-:W0:Y:S01]  /*5b70*/  LDS R27, [R24+0x200] ;  /* 0x00020000181b7984 */ /* 0x000e220000000800 */
[----:B------:R-:W-:Y:S02]  /*5b80*/  FADD R15, R15, R26 ;  /* 0x0000001a0f0f7221 */ /* 0x000fe40000000000 */
[----:B------:R-:W-:Y:S01]  /*5b90*/  @P5 FFMA.FTZ R15, R8, R19, +INF ;  /* 0x7f800000080f5423 */ /* 0x000fe20000010013 */
[----:B------:R-:W1:Y:S01]  /*5ba0*/  LDS R37, [R14] ;  /* 0x000000000e257984 */ /* 0x000e620000000800 */
[C---:B------:R-:W-:Y:S01]  /*5bb0*/  FFMA.FTZ R12, R17.reuse, R12, -0.72134751081466674805 ;  /* 0xbf38aa3b110c7423 */ /* 0x040fe2000001000c */
[----:B------:R-:W-:Y:S01]  /*5bc0*/  ISETP.GE.U32.AND P5, PT, R0, 0x7f800000, PT ;  /* 0x7f8000000000780c */ /* 0x000fe20003fa6070 */
[----:B------:R-:W-:Y:S01]  /*5bd0*/  FMUL R13, R18, R13 ;  /* 0x0000000d120d7220 */ /* 0x000fe20000400000 */
[----:B------:R-:W2:Y:S01]  /*5be0*/  LDS R19, [R24] ;  /* 0x0000000018137984 */ /* 0x000ea20000000800 */
[----:B------:R-:W-:-:S02]  /*5bf0*/  FMUL R12, R17, R12 ;  /* 0x0000000c110c7220 */ /* 0x000fc40000400000 */
[----:B------:R-:W-:Y:S01]  /*5c00*/  FFMA.FTZ R13, R18, 1.4426950216293334961, R13 ;  /* 0x3fb8aa3b120d7823 */ /* 0x000fe2000001000d */
[----:B------:R-:W3:Y:S01]  /*5c10*/  LDS R39, [R14+0x200] ;  /* 0x000200000e277984 */ /* 0x000ee20000000800 */
[C---:B------:R-:W-:Y:S01]  /*5c20*/  FMUL R12, R17.reuse, R12 ;  /* 0x0000000c110c7220 */ /* 0x040fe20000400000 */
[----:B------:R-:W-:Y:S01]  /*5c30*/  @P4 MOV R18, 0x7f800000 ;  /* 0x7f80000000124802 */ /* 0x000fe20000000f00 */
[----:B------:R-:W-:Y:S01]  /*5c40*/  FADD R10, R10, R13 ;  /* 0x0000000d0a0a7221 */ /* 0x000fe20000000000 */
[----:B------:R-:W4:Y:S01]  /*5c50*/  LDS R41, [R14+0x400] ;  /* 0x000400000e297984 */ /* 0x000f220000000800 */
[----:B------:R-:W-:Y:S02]  /*5c60*/  FFMA.FTZ R12, R17, 1.4426950216293334961, R12 ;  /* 0x3fb8aa3b110c7823 */ /* 0x000fe4000001000c */
[----:B------:R-:W-:Y:S01]  /*5c70*/  @P4 FFMA.FTZ R10, R9, R18, +INF ;  /* 0x7f800000090a4423 */ /* 0x000fe20000010012 */
[----:B------:R-:W5:Y:S01]  /*5c80*/  LDS R53, [R14+0x600] ;  /* 0x000600000e357984 */ /* 0x000f620000000800 */
[----:B------:R-:W-:Y:S01]  /*5c90*/  FSETP.NEU.AND P4, PT, R5, RZ, PT ;  /* 0x000000ff0500720b */ /* 0x000fe20003f8d000 */
[----:B------:R-:W-:-:S02]  /*5ca0*/  @P5 IMAD.MOV.U32 R61, RZ, RZ, 0x7f800000 ;  /* 0x7f800000ff3d5424 */ /* 0x000fc400078e00ff */
[----:B------:R-:W5:Y:S01]  /*5cb0*/  LDS R55, [R14+0x800] ;  /* 0x000800000e377984 */ /* 0x000f620000000800 */
[----:B------:R-:W-:Y:S01]  /*5cc0*/  FADD R11, R11, R12 ;  /* 0x0000000c0b0b7221 */ /* 0x000fe20000000000 */
[----:B------:R-:W-:Y:S01]  /*5cd0*/  FSEL R12, R25, -INF , P1 ;  /* 0xff800000190c7808 */ /* 0x000fe20000800000 */
[----:B------:R-:W-:Y:S01]  /*5ce0*/  @P5 FFMA.FTZ R11, R0, R61, +INF ;  /* 0x7f800000000b5423 */ /* 0x000fe2000001003d */
[----:B------:R-:W5:Y:S01]  /*5cf0*/  LDS R13, [R24+0xa00] ;  /* 0x000a0000180d7984 */ /* 0x000f620000000800 */
[----:B------:R-:W-:Y:S01]  /*5d00*/  FSETP.NEU.AND P1, PT, R8, RZ, PT ;  /* 0x000000ff0800720b */ /* 0x000fe20003f2d000 */
[----:B------:R-:W-:Y:S01]  /*5d10*/  FFMA R22, R22, 0.69314718246459960938, R115 ;  /* 0x3f31721816167823 */ /* 0x000fe20000000073 */
[----:B------:R-:W-:Y:S01]  /*5d20*/  FSEL R8, R21, -INF , P2 ;  /* 0xff80000015087808 */ /* 0x000fe20001000000 */
[----:B------:R-:W5:Y:S01]  /*5d30*/  LDS R57, [R14+0xa00] ;  /* 0x000a00000e397984 */ /* 0x000f620000000800 */
[----:B------:R-:W-:Y:S01]  /*5d40*/  FSETP.NEU.AND P5, PT, R7, RZ, PT ;  /* 0x000000ff0700720b */ /* 0x000fe20003fad000 */
[----:B------:R-:W-:Y:S01]  /*5d50*/  FFMA R20, R12, 0.69314718246459960938, R43 ;  /* 0x3f3172180c147823 */ /* 0x000fe2000000002b */
[----:B------:R-:W-:Y:S01]  /*5d60*/  FSETP.NEU.AND P2, PT, R9, RZ, PT ;  /* 0x000000ff0900720b */ /* 0x000fe20003f4d000 */
[----:B------:R-:W5:Y:S01]  /*5d70*/  LDS R17, [R24+0xc00] ;  /* 0x000c000018117984 */ /* 0x000f620000000800 */
[----:B------:R-:W-:Y:S01]  /*5d80*/  FSEL R23, R23, -INF , P4 ;  /* 0xff80000017177808 */ /* 0x000fe20002000000 */
[----:B------:R-:W-:Y:S01]  /*5d90*/  FFMA R21, R8, 0.69314718246459960938, R113 ;  /* 0x3f31721808157823 */ /* 0x000fe20000000071 */
[----:B------:R-:W-:Y:S01]  /*5da0*/  FSEL R16, R16, -INF , P5 ;  /* 0xff80000010107808 */ /* 0x000fe20002800000 */
[----:B------:R-:W-:Y:S01]  /*5db0*/  LDS R59, [R14+0xc00] ;  /* 0x000c00000e3b7984 */ /* 0x000fe20000000800 */
[----:B0-----:R-:W-:Y:S01]  /*5dc0*/  PRMT R69, R27, 0x7632, R69 ;  /* 0x000076321b457816 */ /* 0x001fe20000000045 */
[----:B------:R-:W-:Y:S01]  /*5dd0*/  FFMA R23, R23, 0.69314718246459960938, R112 ;  /* 0x3f31721817177823 */ /* 0x000fe20000000070 */
[----:B------:R-:W-:Y:S01]  /*5de0*/  FSEL R15, R15, -INF , P1 ;  /* 0xff8000000f0f7808 */ /* 0x000fe20000800000 */
[----:B------:R-:W0:Y:S01]  /*5df0*/  LDS R5, [R14+0xe00] ;  /* 0x000e00000e057984 */ /* 0x000e220000000800 */
[----:B-1----:R-:W-:Y:S01]  /*5e00*/  PRMT R70, R37, 0x7632, R70 ;  /* 0x0000763225467816 */ /* 0x002fe20000000046 */
[----:B------:R-:W-:Y:S01]  /*5e10*/  FFMA R8, R16, 0.69314718246459960938, R117 ;  /* 0x3f31721810087823 */ /* 0x000fe20000000075 */
[----:B------:R-:W-:Y:S01]  /*5e20*/  FSEL R10, R10, -INF , P2 ;  /* 0xff8000000a0a7808 */ /* 0x000fe20001000000 */
[----:B--2---:R-:W-:Y:S01]  /*5e30*/  STG.E.U16 [R174.64], R19 ;  /* 0x00000013ae007986 */ /* 0x004fe2000c10150c */
[----:B------:R-:W-:Y:S01]  /*5e40*/  PRMT R71, R19, 0x7632, R71 ;  /* 0x0000763213477816 */ /* 0x000fe20000000047 */
[----:B------:R-:W-:Y:S01]  /*5e50*/  FFMA R9, R15, 0.69314718246459960938, R114 ;  /* 0x3f3172180f097823 */ /* 0x000fe20000000072 */
[----:B------:R-:W-:Y:S01]  /*5e60*/  FSEL R11, R11, -INF , P3 ;  /* 0xff8000000b0b7808 */ /* 0x000fe20001800000 */
[----:B------:R-:W-:Y:S01]  /*5e70*/  STG.E.U16 [R172.64], R37 ;  /* 0x00000025ac007986 */ /* 0x000fe2000c10150c */
[----:B---3--:R-:W-:Y:S01]  /*5e80*/  PRMT R68, R39, 0x7632, R68 ;  /* 0x0000763227447816 */ /* 0x008fe20000000044 */
[----:B------:R-:W-:-:S02]  /*5e90*/  FFMA R10, R10, 0.69314718246459960938, R119 ;  /* 0x3f3172180a0a7823 */ /* 0x000fc40000000077 */
[----:B------:R-:W-:Y:S01]  /*5ea0*/  STG.E.U16 [R170.64], R27 ;  /* 0x0000001baa007986 */ /* 0x000fe2000c10150c */
[----:B----4-:R-:W-:Y:S01]  /*5eb0*/  PRMT R66, R41, 0x7632, R66 ;  /* 0x0000763229427816 */ /* 0x010fe20000000042 */
[----:B------:R-:W-:Y:S02]  /*5ec0*/  FFMA R11, R11, 0.69314718246459960938, R116 ;  /* 0x3f3172180b0b7823 */ /* 0x000fe40000000074 */
[----:B------:R-:W-:Y:S01]  /*5ed0*/  STG.E.U16 [R168.64], R39 ;  /* 0x00000027a8007986 */ /* 0x000fe2000c10150c */
[----:B-----5:R-:W-:-:S03]  /*5ee0*/  PRMT R64, R53, 0x7632, R64 ;  /* 0x0000763235407816 */ /* 0x020fc60000000040 */
[----:B------:R-:W-:Y:S01]  /*5ef0*/  STG.E.U16 [R166.64], R29 ;  /* 0x0000001da6007986 */ /* 0x000fe2000c10150c */
[----:B------:R-:W-:-:S03]  /*5f00*/  PRMT R62, R55, 0x7632, R62 ;  /* 0x00007632373e7816 */ /* 0x000fc6000000003e */
[----:B------:R-:W-:Y:S01]  /*5f10*/  STG.E.U16 [R164.64], R41 ;  /* 0x00000029a4007986 */ /* 0x000fe2000c10150c */
[----:B------:R-:W-:-:S03]  /*5f20*/  PRMT R61, R13, 0x7632, R61 ;  /* 0x000076320d3d7816 */ /* 0x000fc6000000003d */
[----:B------:R-:W-:Y:S01]  /*5f30*/  STG.E.U16 [R162.64], R31 ;  /* 0x0000001fa2007986 */ /* 0x000fe2000c10150c */
[----:B------:R-:W-:-:S03]  /*5f40*/  PRMT R60, R57, 0x7632, R60 ;  /* 0x00007632393c7816 */ /* 0x000fc6000000003c */
[----:B------:R-:W-:Y:S01]  /*5f50*/  STG.E.U16 [R160.64], R53 ;  /* 0x00000035a0007986 */ /* 0x000fe2000c10150c */
[----:B------:R-:W-:-:S03]  /*5f60*/  PRMT R25, R17, 0x7632, R25 ;  /* 0x0000763211197816 */ /* 0x000fc60000000019 */
[----:B------:R-:W-:Y:S04]  /*5f70*/  STG.E.U16 [R158.64], R33 ;  /* 0x000000219e007986 */ /* 0x000fe8000c10150c */
[----:B------:R-:W-:Y:S01]  /*5f80*/  STG.E.U16 [R156.64], R55 ;  /* 0x000000379c007986 */ /* 0x000fe2000c10150c */
[----:B0-----:R-:W-:-:S03]  /*5f90*/  PRMT R24, R5, 0x7632, R24 ;  /* 0x0000763205187816 */ /* 0x001fc60000000018 */
[----:B------:R-:W-:Y:S04]  /*5fa0*/  STG.E.U16 [R154.64], R13 ;  /* 0x0000000d9a007986 */ /* 0x000fe8000c10150c */
[----:B------:R-:W-:Y:S04]  /*5fb0*/  STG.E.U16 [R152.64], R57 ;  /* 0x0000003998007986 */ /* 0x000fe8000c10150c */
[----:B------:R-:W-:Y:S04]  /*5fc0*/  STG.E.U16 [R150.64], R17 ;  /* 0x0000001196007986 */ /* 0x000fe8000c10150c */
[----:B------:R0:W-:Y:S04]  /*5fd0*/  STG.E.U16 [R148.64], R59 ;  /* 0x0000003b94007986 */ /* 0x0001e8000c10150c */
[----:B------:R1:W-:Y:S04]  /*5fe0*/  STG.E.U16 [R146.64], R35 ;  /* 0x0000002392007986 */ /* 0x0003e8000c10150c */
[----:B------:R2:W-:Y:S04]  /*5ff0*/  STG.E.U16 [R144.64], R5 ;  /* 0x0000000590007986 */ /* 0x0005e8000c10150c */
[----:B------:R2:W-:Y:S01]  /*6000*/  STG.E.U16 [R142.64], R71 ;  /* 0x000000478e007986 */ /* 0x0005e2000c10150c */
[----:B0-----:R-:W-:-:S03]  /*6010*/  PRMT R59, R59, 0x7632, R59 ;  /* 0x000076323b3b7816 */ /* 0x001fc6000000003b */
[----:B------:R2:W-:Y:S01]  /*6020*/  STG.E.U16 [R140.64], R70 ;  /* 0x000000468c007986 */ /* 0x0005e2000c10150c */
[----:B-1----:R-:W-:-:S03]  /*6030*/  PRMT R35, R35, 0x7632, R35 ;  /* 0x0000763223237816 */ /* 0x002fc60000000023 */
[----:B------:R2:W-:Y:S04]  /*6040*/  STG.E.U16 [R138.64], R69 ;  /* 0x000000458a007986 */ /* 0x0005e8000c10150c */
        /* <DEDUP_REMOVED lines=13> */
[----:B------:R-:W-:Y:S06]  /*6120*/  BAR.SYNC.DEFER_BLOCKING 0x0 ;  /* 0x0000000000007b1d */ /* 0x000fec0000010000 */
[----:B------:R2:W-:Y:S04]  /*6130*/  STS.128 [R4], R20 ;  /* 0x0000001404007388 */ /* 0x0005e80000000c00 */
[----:B------:R2:W-:Y:S04]  /*6140*/  STS.128 [R4+0x80], R8 ;  /* 0x0000800804007388 */ /* 0x0005e80000000c00 */
[----:B------:R-:W-:Y:S06]  /*6150*/  BAR.SYNC.DEFER_BLOCKING 0x0 ;  /* 0x0000000000007b1d */ /* 0x000fec0000010000 */
[----:B------:R-:W-:Y:S05]  /*6160*/  @P0 EXIT ;  /* 0x000000000000094d */ /* 0x000fea0003800000 */
[----:B--2---:R-:W0:Y:S01]  /*6170*/  LDS R7, [R6] ;  /* 0x0000000006077984 */ /* 0x004e220000000800 */
[----:B------:R-:W-:Y:S01]  /*6180*/  IMAD R2, R2, c[0x0][0x1cc], RZ ;  /* 0x0000730002027a24 */ /* 0x000fe200078e02ff */
[C---:B------:R-:W-:Y:S01]  /*6190*/  SHF.L.U32 R5, R3.reuse, 0x2, RZ ;  /* 0x0000000203057819 */ /* 0x040fe200000006ff */
[----:B------:R-:W-:-:S03]  /*61a0*/  IMAD.HI R3, R3, 0x4, RZ ;  /* 0x0000000403037827 */ /* 0x000fc600078e02ff */
[C---:B------:R-:W-:Y:S01]  /*61b0*/  SHF.L.U32 R0, R2.reuse, 0x2, RZ ;  /* 0x0000000202007819 */ /* 0x040fe200000006ff */
[----:B------:R-:W-:-:S03]  /*61c0*/  IMAD.HI R4, R2, 0x4, RZ ;  /* 0x0000000402047827 */ /* 0x000fc600078e02ff */
[----:B------:R-:W-:-:S04]  /*61d0*/  IADD3 R2, P0, P1, R5, c[0x0][0x180], R0 ;  /* 0x0000600005027a10 */ /* 0x000fc8000791e000 */
[----:B------:R-:W-:-:S05]  /*61e0*/  IADD3.X R3, R3, c[0x0][0x184], R4, P0, P1 ;  /* 0x0000610003037a10 */ /* 0x000fca00007e2404 */
[----:B0-----:R-:W-:Y:S01]  /*61f0*/  STG.E [R2.64], R7 ;  /* 0x0000000702007986 */ /* 0x001fe2000c10190c */
[----:B------:R-:W-:Y:S05]  /*6200*/  EXIT ;  /* 0x000000000000794d */ /* 0x000fea0003800000 */
.L_x_2:
[----:B------:R-:W-:-:S00]  /*6210*/  BRA `(.L_x_2) ;  /* 0xfffffff000007947 */ /* 0x000fc0000383ffff */
[----:B------:R-:W-:-:S00]  /*6220*/  NOP ;  /* 0x0000000000007918 */ /* 0x000fc00000000000 */
        /* <DEDUP_REMOVED lines=13> */
.L_x_3:


//--------------------- .nv.global.init           --------------------------
	.section	.nv.global.init,"aw",@progbits
.nv.global.init:
	.type		_$_str,@object
	.size		_$_str,(.L_0 - _$_str)
_$_str:
        /*0000*/ 	.byte	0x5f, 0x5f, 0x43, 0x55, 0x44, 0x41, 0x5f, 0x46, 0x54, 0x5a, 0x00
.L_0:


//--------------------- .nv.shared.attn_fwd       --------------------------
	.section	.nv.shared.attn_fwd,"aw",@nobits
	.sectionflags	@""
	.align	16
